//
// Generated by NVIDIA NVVM Compiler
//
// Compiler Build ID: CL-36424714
// Cuda compilation tools, release 13.0, V13.0.88
// Based on NVVM 20.0.0
//

.version 9.0
.target sm_100
.address_size 64

	// .globl	_Z4reluPfi
.global .align 4 .b8 precalc_xorwow_matrix[102400];
.global .align 4 .b8 precalc_xorwow_offset_matrix[102400];
.global .align 4 .b8 mrg32k3aM1[2304];
.global .align 4 .b8 mrg32k3aM2[2304];
.global .align 4 .b8 mrg32k3aM1SubSeq[2016];
.global .align 4 .b8 mrg32k3aM2SubSeq[2016];
.global .align 4 .b8 mrg32k3aM1Seq[2304];
.global .align 4 .b8 mrg32k3aM2Seq[2304];
.const .align 8 .b8 __cr_lgamma_table[72];
.extern .shared .align 16 .b8 shared_data[];

.visible .entry _Z4reluPfi(
	.param .u64 .ptr .align 1 _Z4reluPfi_param_0,
	.param .u32 _Z4reluPfi_param_1
)
{
	.reg .pred 	%p<2>;
	.reg .b32 	%r<6>;
	.reg .b32 	%f<3>;
	.reg .b64 	%rd<5>;

	ld.param.u64 	%rd1, [_Z4reluPfi_param_0];
	ld.param.u32 	%r2, [_Z4reluPfi_param_1];
	mov.u32 	%r3, %ctaid.x;
	mov.u32 	%r4, %ntid.x;
	mov.u32 	%r5, %tid.x;
	mad.lo.s32 	%r1, %r3, %r4, %r5;
	setp.ge.s32 	%p1, %r1, %r2;
	@%p1 bra 	$L__BB0_2;
	cvta.to.global.u64 	%rd2, %rd1;
	mul.wide.s32 	%rd3, %r1, 4;
	add.s64 	%rd4, %rd2, %rd3;
	ld.global.f32 	%f1, [%rd4];
	max.f32 	%f2, %f1, 0f00000000;
	st.global.f32 	[%rd4], %f2;
$L__BB0_2:
	ret;

}
	// .globl	_Z7softmaxPfi
.visible .entry _Z7softmaxPfi(
	.param .u64 .ptr .align 1 _Z7softmaxPfi_param_0,
	.param .u32 _Z7softmaxPfi_param_1
)
{
	.reg .pred 	%p<14>;
	.reg .b32 	%r<25>;
	.reg .b32 	%f<32>;
	.reg .b64 	%rd<5>;

	ld.param.u64 	%rd2, [_Z7softmaxPfi_param_0];
	ld.param.u32 	%r9, [_Z7softmaxPfi_param_1];
	cvta.to.global.u64 	%rd3, %rd2;
	mov.u32 	%r10, %ctaid.x;
	mov.u32 	%r24, %ntid.x;
	mov.u32 	%r2, %tid.x;
	mad.lo.s32 	%r3, %r10, %r24, %r2;
	setp.ge.s32 	%p1, %r3, %r9;
	mul.wide.s32 	%rd4, %r3, 4;
	add.s64 	%rd1, %rd3, %rd4;
	mov.f32 	%f30, 0fFF800000;
	@%p1 bra 	$L__BB1_2;
	ld.global.f32 	%f30, [%rd1];
$L__BB1_2:
	shl.b32 	%r11, %r2, 2;
	mov.u32 	%r12, shared_data;
	add.s32 	%r4, %r12, %r11;
	st.shared.f32 	[%r4], %f30;
	bar.sync 	0;
	setp.lt.u32 	%p2, %r24, 2;
	@%p2 bra 	$L__BB1_7;
	mov.u32 	%r23, %r24;
$L__BB1_4:
	shr.u32 	%r6, %r23, 1;
	setp.ge.u32 	%p3, %r2, %r6;
	add.s32 	%r14, %r6, %r2;
	setp.ge.s32 	%p4, %r14, %r9;
	or.pred  	%p5, %p3, %p4;
	@%p5 bra 	$L__BB1_6;
	ld.shared.f32 	%f7, [%r4];
	shl.b32 	%r15, %r6, 2;
	add.s32 	%r16, %r4, %r15;
	ld.shared.f32 	%f8, [%r16];
	max.f32 	%f9, %f7, %f8;
	st.shared.f32 	[%r4], %f9;
$L__BB1_6:
	bar.sync 	0;
	setp.gt.u32 	%p6, %r23, 3;
	mov.u32 	%r23, %r6;
	@%p6 bra 	$L__BB1_4;
$L__BB1_7:
	setp.ge.s32 	%p7, %r3, %r9;
	ld.shared.f32 	%f3, [shared_data];
	bar.sync 	0;
	mov.f32 	%f31, 0f00000000;
	@%p7 bra 	$L__BB1_9;
	ld.global.f32 	%f11, [%rd1];
	sub.f32 	%f12, %f11, %f3;
	fma.rn.f32 	%f13, %f12, 0f3BBB989D, 0f3F000000;
	cvt.sat.f32.f32 	%f14, %f13;
	mov.f32 	%f15, 0f4B400001;
	mov.f32 	%f16, 0f437C0000;
	fma.rm.f32 	%f17, %f14, %f16, %f15;
	add.f32 	%f18, %f17, 0fCB40007F;
	neg.f32 	%f19, %f18;
	fma.rn.f32 	%f20, %f12, 0f3FB8AA3B, %f19;
	fma.rn.f32 	%f21, %f12, 0f32A57060, %f20;
	mov.b32 	%r17, %f17;
	shl.b32 	%r18, %r17, 23;
	mov.b32 	%f22, %r18;
	ex2.approx.ftz.f32 	%f23, %f21;
	mul.f32 	%f31, %f23, %f22;
	st.global.f32 	[%rd1], %f31;
$L__BB1_9:
	setp.lt.u32 	%p8, %r24, 2;
	st.shared.f32 	[%r4], %f31;
	bar.sync 	0;
	@%p8 bra 	$L__BB1_13;
$L__BB1_10:
	shr.u32 	%r8, %r24, 1;
	setp.ge.u32 	%p9, %r2, %r8;
	add.s32 	%r20, %r8, %r2;
	setp.ge.s32 	%p10, %r20, %r9;
	or.pred  	%p11, %p9, %p10;
	@%p11 bra 	$L__BB1_12;
	shl.b32 	%r21, %r8, 2;
	add.s32 	%r22, %r4, %r21;
	ld.shared.f32 	%f24, [%r22];
	ld.shared.f32 	%f25, [%r4];
	add.f32 	%f26, %f24, %f25;
	st.shared.f32 	[%r4], %f26;
$L__BB1_12:
	bar.sync 	0;
	setp.gt.u32 	%p12, %r24, 3;
	mov.u32 	%r24, %r8;
	@%p12 bra 	$L__BB1_10;
$L__BB1_13:
	setp.ge.s32 	%p13, %r3, %r9;
	@%p13 bra 	$L__BB1_15;
	ld.global.f32 	%f27, [%rd1];
	ld.shared.f32 	%f28, [shared_data];
	div.rn.f32 	%f29, %f27, %f28;
	st.global.f32 	[%rd1], %f29;
$L__BB1_15:
	ret;

}
	// .globl	_Z6linearPKfS0_S0_Pfii
.visible .entry _Z6linearPKfS0_S0_Pfii(
	.param .u64 .ptr .align 1 _Z6linearPKfS0_S0_Pfii_param_0,
	.param .u64 .ptr .align 1 _Z6linearPKfS0_S0_Pfii_param_1,
	.param .u64 .ptr .align 1 _Z6linearPKfS0_S0_Pfii_param_2,
	.param .u64 .ptr .align 1 _Z6linearPKfS0_S0_Pfii_param_3,
	.param .u32 _Z6linearPKfS0_S0_Pfii_param_4,
	.param .u32 _Z6linearPKfS0_S0_Pfii_param_5
)
{
	.reg .pred 	%p<11>;
	.reg .b32 	%r<38>;
	.reg .b32 	%f<110>;
	.reg .b64 	%rd<35>;

	ld.param.u64 	%rd12, [_Z6linearPKfS0_S0_Pfii_param_0];
	ld.param.u64 	%rd13, [_Z6linearPKfS0_S0_Pfii_param_1];
	ld.param.u64 	%rd10, [_Z6linearPKfS0_S0_Pfii_param_2];
	ld.param.u64 	%rd11, [_Z6linearPKfS0_S0_Pfii_param_3];
	ld.param.u32 	%r23, [_Z6linearPKfS0_S0_Pfii_param_4];
	ld.param.u32 	%r24, [_Z6linearPKfS0_S0_Pfii_param_5];
	cvta.to.global.u64 	%rd1, %rd13;
	cvta.to.global.u64 	%rd2, %rd12;
	mov.u32 	%r25, %ctaid.x;
	mov.u32 	%r26, %ntid.x;
	mov.u32 	%r27, %tid.x;
	mad.lo.s32 	%r1, %r25, %r26, %r27;
	setp.ge.s32 	%p1, %r1, %r24;
	@%p1 bra 	$L__BB2_15;
	cvta.to.global.u64 	%rd14, %rd10;
	mul.wide.s32 	%rd15, %r1, 4;
	add.s64 	%rd16, %rd14, %rd15;
	ld.global.f32 	%f109, [%rd16];
	setp.lt.s32 	%p2, %r23, 1;
	@%p2 bra 	$L__BB2_14;
	mul.lo.s32 	%r2, %r23, %r1;
	and.b32  	%r3, %r23, 15;
	setp.lt.u32 	%p3, %r23, 16;
	mov.b32 	%r34, 0;
	@%p3 bra 	$L__BB2_5;
	and.b32  	%r34, %r23, 2147483632;
	neg.s32 	%r32, %r34;
	add.s64 	%rd33, %rd2, 32;
	add.s64 	%rd4, %rd1, 32;
	mov.u32 	%r31, %r2;
$L__BB2_4:
	.pragma "nounroll";
	mul.wide.s32 	%rd17, %r31, 4;
	add.s64 	%rd18, %rd4, %rd17;
	ld.global.f32 	%f16, [%rd33+-32];
	ld.global.f32 	%f17, [%rd18+-32];
	fma.rn.f32 	%f18, %f16, %f17, %f109;
	ld.global.f32 	%f19, [%rd33+-28];
	ld.global.f32 	%f20, [%rd18+-28];
	fma.rn.f32 	%f21, %f19, %f20, %f18;
	ld.global.f32 	%f22, [%rd33+-24];
	ld.global.f32 	%f23, [%rd18+-24];
	fma.rn.f32 	%f24, %f22, %f23, %f21;
	ld.global.f32 	%f25, [%rd33+-20];
	ld.global.f32 	%f26, [%rd18+-20];
	fma.rn.f32 	%f27, %f25, %f26, %f24;
	ld.global.f32 	%f28, [%rd33+-16];
	ld.global.f32 	%f29, [%rd18+-16];
	fma.rn.f32 	%f30, %f28, %f29, %f27;
	ld.global.f32 	%f31, [%rd33+-12];
	ld.global.f32 	%f32, [%rd18+-12];
	fma.rn.f32 	%f33, %f31, %f32, %f30;
	ld.global.f32 	%f34, [%rd33+-8];
	ld.global.f32 	%f35, [%rd18+-8];
	fma.rn.f32 	%f36, %f34, %f35, %f33;
	ld.global.f32 	%f37, [%rd33+-4];
	ld.global.f32 	%f38, [%rd18+-4];
	fma.rn.f32 	%f39, %f37, %f38, %f36;
	ld.global.f32 	%f40, [%rd33];
	ld.global.f32 	%f41, [%rd18];
	fma.rn.f32 	%f42, %f40, %f41, %f39;
	ld.global.f32 	%f43, [%rd33+4];
	ld.global.f32 	%f44, [%rd18+4];
	fma.rn.f32 	%f45, %f43, %f44, %f42;
	ld.global.f32 	%f46, [%rd33+8];
	ld.global.f32 	%f47, [%rd18+8];
	fma.rn.f32 	%f48, %f46, %f47, %f45;
	ld.global.f32 	%f49, [%rd33+12];
	ld.global.f32 	%f50, [%rd18+12];
	fma.rn.f32 	%f51, %f49, %f50, %f48;
	ld.global.f32 	%f52, [%rd33+16];
	ld.global.f32 	%f53, [%rd18+16];
	fma.rn.f32 	%f54, %f52, %f53, %f51;
	ld.global.f32 	%f55, [%rd33+20];
	ld.global.f32 	%f56, [%rd18+20];
	fma.rn.f32 	%f57, %f55, %f56, %f54;
	ld.global.f32 	%f58, [%rd33+24];
	ld.global.f32 	%f59, [%rd18+24];
	fma.rn.f32 	%f60, %f58, %f59, %f57;
	ld.global.f32 	%f61, [%rd33+28];
	ld.global.f32 	%f62, [%rd18+28];
	fma.rn.f32 	%f109, %f61, %f62, %f60;
	add.s32 	%r32, %r32, 16;
	add.s64 	%rd33, %rd33, 64;
	add.s32 	%r31, %r31, 16;
	setp.ne.s32 	%p4, %r32, 0;
	@%p4 bra 	$L__BB2_4;
$L__BB2_5:
	setp.eq.s32 	%p5, %r3, 0;
	@%p5 bra 	$L__BB2_14;
	and.b32  	%r11, %r23, 7;
	setp.lt.u32 	%p6, %r3, 8;
	@%p6 bra 	$L__BB2_8;
	mul.wide.u32 	%rd19, %r34, 4;
	add.s64 	%rd20, %rd2, %rd19;
	ld.global.f32 	%f64, [%rd20];
	add.s32 	%r29, %r34, %r2;
	mul.wide.s32 	%rd21, %r29, 4;
	add.s64 	%rd22, %rd1, %rd21;
	ld.global.f32 	%f65, [%rd22];
	fma.rn.f32 	%f66, %f64, %f65, %f109;
	ld.global.f32 	%f67, [%rd20+4];
	ld.global.f32 	%f68, [%rd22+4];
	fma.rn.f32 	%f69, %f67, %f68, %f66;
	ld.global.f32 	%f70, [%rd20+8];
	ld.global.f32 	%f71, [%rd22+8];
	fma.rn.f32 	%f72, %f70, %f71, %f69;
	ld.global.f32 	%f73, [%rd20+12];
	ld.global.f32 	%f74, [%rd22+12];
	fma.rn.f32 	%f75, %f73, %f74, %f72;
	ld.global.f32 	%f76, [%rd20+16];
	ld.global.f32 	%f77, [%rd22+16];
	fma.rn.f32 	%f78, %f76, %f77, %f75;
	ld.global.f32 	%f79, [%rd20+20];
	ld.global.f32 	%f80, [%rd22+20];
	fma.rn.f32 	%f81, %f79, %f80, %f78;
	ld.global.f32 	%f82, [%rd20+24];
	ld.global.f32 	%f83, [%rd22+24];
	fma.rn.f32 	%f84, %f82, %f83, %f81;
	ld.global.f32 	%f85, [%rd20+28];
	ld.global.f32 	%f86, [%rd22+28];
	fma.rn.f32 	%f109, %f85, %f86, %f84;
	add.s32 	%r34, %r34, 8;
$L__BB2_8:
	setp.eq.s32 	%p7, %r11, 0;
	@%p7 bra 	$L__BB2_14;
	and.b32  	%r14, %r23, 3;
	setp.lt.u32 	%p8, %r11, 4;
	@%p8 bra 	$L__BB2_11;
	mul.wide.u32 	%rd23, %r34, 4;
	add.s64 	%rd24, %rd2, %rd23;
	ld.global.f32 	%f88, [%rd24];
	add.s32 	%r30, %r34, %r2;
	mul.wide.s32 	%rd25, %r30, 4;
	add.s64 	%rd26, %rd1, %rd25;
	ld.global.f32 	%f89, [%rd26];
	fma.rn.f32 	%f90, %f88, %f89, %f109;
	ld.global.f32 	%f91, [%rd24+4];
	ld.global.f32 	%f92, [%rd26+4];
	fma.rn.f32 	%f93, %f91, %f92, %f90;
	ld.global.f32 	%f94, [%rd24+8];
	ld.global.f32 	%f95, [%rd26+8];
	fma.rn.f32 	%f96, %f94, %f95, %f93;
	ld.global.f32 	%f97, [%rd24+12];
	ld.global.f32 	%f98, [%rd26+12];
	fma.rn.f32 	%f109, %f97, %f98, %f96;
	add.s32 	%r34, %r34, 4;
$L__BB2_11:
	setp.eq.s32 	%p9, %r14, 0;
	@%p9 bra 	$L__BB2_14;
	add.s32 	%r37, %r34, %r2;
	mul.wide.u32 	%rd27, %r34, 4;
	add.s64 	%rd34, %rd2, %rd27;
	neg.s32 	%r36, %r14;
$L__BB2_13:
	.pragma "nounroll";
	mul.wide.s32 	%rd28, %r37, 4;
	add.s64 	%rd29, %rd1, %rd28;
	ld.global.f32 	%f99, [%rd34];
	ld.global.f32 	%f100, [%rd29];
	fma.rn.f32 	%f109, %f99, %f100, %f109;
	add.s32 	%r37, %r37, 1;
	add.s64 	%rd34, %rd34, 4;
	add.s32 	%r36, %r36, 1;
	setp.ne.s32 	%p10, %r36, 0;
	@%p10 bra 	$L__BB2_13;
$L__BB2_14:
	cvta.to.global.u64 	%rd30, %rd11;
	add.s64 	%rd32, %rd30, %rd15;
	st.global.f32 	[%rd32], %f109;
$L__BB2_15:
	ret;

}


// ===== COMPILED SASS (sm_100) =====

	.target	sm_100

	.elftype	@"ET_EXEC"


//--------------------- .note.nv.tkinfo           --------------------------
	.section	.note.nv.tkinfo,"",@"SHT_NOTE"
	.sectionflags	@"SHF_NOTE_NV_TKINFO"
	.tkinfo
        /*0018*/ 	.word	0x00000002
        /*0030*/ 	.string	""
        /*0030*/ 	.string	"ptxas"
        /*0030*/ 	.string	"Cuda compilation tools, release 13.0, V13.0.88"
        /*0030*/ 	.string	"Build cuda_13.0.r13.0/compiler.36424714_0"
        /*0030*/ 	.string	"-arch sm_100 -m 64 "



//--------------------- .note.nv.cuinfo           --------------------------
	.section	.note.nv.cuinfo,"",@"SHT_NOTE"
	.sectionflags	@"SHF_NOTE_NV_CUINFO"
        /*0018*/ 	.short	0x0002
        /*001a*/ 	.short	0x0064
        /*001c*/ 	.short	0x0082
	.zero		2


//--------------------- .nv.info                  --------------------------
	.section	.nv.info,"",@"SHT_CUDA_INFO"
	.align	4


	//----- nvinfo : EIATTR_REGCOUNT
	.align		4
        /*0000*/ 	.byte	0x04, 0x2f
        /*0002*/ 	.short	(.L_10 - .L_9)
	.align		4
.L_9:
        /*0004*/ 	.word	index@(_Z4reluPfi)
        /*0008*/ 	.word	0x00000008


	//----- nvinfo : EIATTR_FRAME_SIZE
	.align		4
.L_10:
        /*000c*/ 	.byte	0x04, 0x11
        /*000e*/ 	.short	(.L_12 - .L_11)
	.align		4
.L_11:
        /*0010*/ 	.word	index@(_Z4reluPfi)
        /*0014*/ 	.word	0x00000000


	//----- nvinfo : EIATTR_REGCOUNT
	.align		4
.L_12:
        /*0018*/ 	.byte	0x04, 0x2f
        /*001a*/ 	.short	(.L_14 - .L_13)
	.align		4
.L_13:
        /*001c*/ 	.word	index@(_Z7softmaxPfi)
        /*0020*/ 	.word	0x00000010


	//----- nvinfo : EIATTR_FRAME_SIZE
	.align		4
.L_14:
        /*0024*/ 	.byte	0x04, 0x11
        /*0026*/ 	.short	(.L_16 - .L_15)
	.align		4
.L_15:
        /*0028*/ 	.word	index@($__internal_0_$__cuda_sm3x_div_rn_noftz_f32_slowpath)
        /*002c*/ 	.word	0x00000000


	//----- nvinfo : EIATTR_FRAME_SIZE
	.align		4
.L_16:
        /*0030*/ 	.byte	0x04, 0x11
        /*0032*/ 	.short	(.L_18 - .L_17)
	.align		4
.L_17:
        /*0034*/ 	.word	index@(_Z7softmaxPfi)
        /*0038*/ 	.word	0x00000000


	//----- nvinfo : EIATTR_REGCOUNT
	.align		4
.L_18:
        /*003c*/ 	.byte	0x04, 0x2f
        /*003e*/ 	.short	(.L_20 - .L_19)
	.align		4
.L_19:
        /*0040*/ 	.word	index@(_Z6linearPKfS0_S0_Pfii)
        /*0044*/ 	.word	0x0000001f


	//----- nvinfo : EIATTR_FRAME_SIZE
	.align		4
.L_20:
        /*0048*/ 	.byte	0x04, 0x11
        /*004a*/ 	.short	(.L_22 - .L_21)
	.align		4
.L_21:
        /*004c*/ 	.word	index@(_Z6linearPKfS0_S0_Pfii)
        /*0050*/ 	.word	0x00000000


	//----- nvinfo : EIATTR_MIN_STACK_SIZE
	.align		4
.L_22:
        /*0054*/ 	.byte	0x04, 0x12
        /*0056*/ 	.short	(.L_24 - .L_23)
	.align		4
.L_23:
        /*0058*/ 	.word	index@(_Z6linearPKfS0_S0_Pfii)
        /*005c*/ 	.word	0x00000000


	//----- nvinfo : EIATTR_MIN_STACK_SIZE
	.align		4
.L_24:
        /*0060*/ 	.byte	0x04, 0x12
        /*0062*/ 	.short	(.L_26 - .L_25)
	.align		4
.L_25:
        /*0064*/ 	.word	index@(_Z7softmaxPfi)
        /*0068*/ 	.word	0x00000000


	//----- nvinfo : EIATTR_MIN_STACK_SIZE
	.align		4
.L_26:
        /*006c*/ 	.byte	0x04, 0x12
        /*006e*/ 	.short	(.L_28 - .L_27)
	.align		4
.L_27:
        /*0070*/ 	.word	index@(_Z4reluPfi)
        /*0074*/ 	.word	0x00000000
.L_28:


//--------------------- .nv.compat                --------------------------
	.section	.nv.compat,"",@"SHT_CUDA_COMPAT_INFO"
	.align	4
        /*0000*/ 	.byte	0x02, 0x09, 0x00, 0x00, 0x02, 0x02, 0x01, 0x00, 0x02, 0x05, 0x05, 0x00, 0x03, 0x07, 0x01, 0x01
        /*0010*/ 	.byte	0x02, 0x03, 0x00, 0x00, 0x02, 0x06, 0x01, 0x00, 0x04, 0x0b, 0x08, 0x00, 0x01, 0x00, 0x00, 0x00
        /*0020*/ 	.byte	0x00, 0x00, 0x00, 0x00


//--------------------- .nv.info._Z6linearPKfS0_S0_Pfii --------------------------
	.section	.nv.info._Z6linearPKfS0_S0_Pfii,"",@"SHT_CUDA_INFO"
	.sectionflags	@""
	.align	4


	//----- nvinfo : EIATTR_CUDA_API_VERSION
	.align		4
        /*0000*/ 	.byte	0x04, 0x37
        /*0002*/ 	.short	(.L_30 - .L_29)
.L_29:
        /*0004*/ 	.word	0x00000082


	//----- nvinfo : EIATTR_KPARAM_INFO
	.align		4
.L_30:
        /*0008*/ 	.byte	0x04, 0x17
        /*000a*/ 	.short	(.L_32 - .L_31)
.L_31:
        /*000c*/ 	.word	0x00000000
        /*0010*/ 	.short	0x0005
        /*0012*/ 	.short	0x0024
        /*0014*/ 	.byte	0x00, 0xf0, 0x11, 0x00


	//----- nvinfo : EIATTR_KPARAM_INFO
	.align		4
.L_32:
        /*0018*/ 	.byte	0x04, 0x17
        /*001a*/ 	.short	(.L_34 - .L_33)
.L_33:
        /*001c*/ 	.word	0x00000000
        /*0020*/ 	.short	0x0004
        /*0022*/ 	.short	0x0020
        /*0024*/ 	.byte	0x00, 0xf0, 0x11, 0x00


	//----- nvinfo : EIATTR_KPARAM_INFO
	.align		4
.L_34:
        /*0028*/ 	.byte	0x04, 0x17
        /*002a*/ 	.short	(.L_36 - .L_35)
.L_35:
        /*002c*/ 	.word	0x00000000
        /*0030*/ 	.short	0x0003
        /*0032*/ 	.short	0x0018
        /*0034*/ 	.byte	0x00, 0xf5, 0x21, 0x00


	//----- nvinfo : EIATTR_KPARAM_INFO
	.align		4
.L_36:
        /*0038*/ 	.byte	0x04, 0x17
        /*003a*/ 	.short	(.L_38 - .L_37)
.L_37:
        /*003c*/ 	.word	0x00000000
        /*0040*/ 	.short	0x0002
        /*0042*/ 	.short	0x0010
        /*0044*/ 	.byte	0x00, 0xf5, 0x21, 0x00


	//----- nvinfo : EIATTR_KPARAM_INFO
	.align		4
.L_38:
        /*0048*/ 	.byte	0x04, 0x17
        /*004a*/ 	.short	(.L_40 - .L_39)
.L_39:
        /*004c*/ 	.word	0x00000000
        /*0050*/ 	.short	0x0001
        /*0052*/ 	.short	0x0008
        /*0054*/ 	.byte	0x00, 0xf5, 0x21, 0x00


	//----- nvinfo : EIATTR_KPARAM_INFO
	.align		4
.L_40:
        /*0058*/ 	.byte	0x04, 0x17
        /*005a*/ 	.short	(.L_42 - .L_41)
.L_41:
        /*005c*/ 	.word	0x00000000
        /*0060*/ 	.short	0x0000
        /*0062*/ 	.short	0x0000
        /*0064*/ 	.byte	0x00, 0xf5, 0x21, 0x00


	//----- nvinfo : EIATTR_SPARSE_MMA_MASK
	.align		4
.L_42:
        /*0068*/ 	.byte	0x03, 0x50
        /*006a*/ 	.short	0x0000


	//----- nvinfo : EIATTR_MAXREG_COUNT
	.align		4
        /*006c*/ 	.byte	0x03, 0x1b
        /*006e*/ 	.short	0x00ff


	//----- nvinfo : EIATTR_MERCURY_ISA_VERSION
	.align		4
        /*0070*/ 	.byte	0x03, 0x5f
        /*0072*/ 	.short	0x0101


	//----- nvinfo : EIATTR_VRC_CTA_INIT_COUNT
	.align		4
        /*0074*/ 	.byte	0x02, 0x4a
	.zero		1
	.zero		1


	//----- nvinfo : EIATTR_EXIT_INSTR_OFFSETS
	.align		4
        /*0078*/ 	.byte	0x04, 0x1c
        /*007a*/ 	.short	(.L_44 - .L_43)


	//   ....[0]....
.L_43:
        /*007c*/ 	.word	0x00000070


	//   ....[1]....
        /*0080*/ 	.word	0x00000a90


	//----- nvinfo : EIATTR_CBANK_PARAM_SIZE
	.align		4
.L_44:
        /*0084*/ 	.byte	0x03, 0x19
        /*0086*/ 	.short	0x0028


	//----- nvinfo : EIATTR_PARAM_CBANK
	.align		4
        /*0088*/ 	.byte	0x04, 0x0a
        /*008a*/ 	.short	(.L_46 - .L_45)
	.align		4
.L_45:
        /*008c*/ 	.word	index@(.nv.constant0._Z6linearPKfS0_S0_Pfii)
        /*0090*/ 	.short	0x0380
        /*0092*/ 	.short	0x0028


	//----- nvinfo : EIATTR_SW_WAR
	.align		4
.L_46:
        /*0094*/ 	.byte	0x04, 0x36
        /*0096*/ 	.short	(.L_48 - .L_47)
.L_47:
        /*0098*/ 	.word	0x00000008
.L_48:


//--------------------- .nv.info._Z7softmaxPfi    --------------------------
	.section	.nv.info._Z7softmaxPfi,"",@"SHT_CUDA_INFO"
	.sectionflags	@""
	.align	4


	//----- nvinfo : EIATTR_CUDA_API_VERSION
	.align		4
        /*0000*/ 	.byte	0x04, 0x37
        /*0002*/ 	.short	(.L_50 - .L_49)
.L_49:
        /*0004*/ 	.word	0x00000082


	//----- nvinfo : EIATTR_KPARAM_INFO
	.align		4
.L_50:
        /*0008*/ 	.byte	0x04, 0x17
        /*000a*/ 	.short	(.L_52 - .L_51)
.L_51:
        /*000c*/ 	.word	0x00000000
        /*0010*/ 	.short	0x0001
        /*0012*/ 	.short	0x0008
        /*0014*/ 	.byte	0x00, 0xf0, 0x11, 0x00


	//----- nvinfo : EIATTR_KPARAM_INFO
	.align		4
.L_52:
        /*0018*/ 	.byte	0x04, 0x17
        /*001a*/ 	.short	(.L_54 - .L_53)
.L_53:
        /*001c*/ 	.word	0x00000000
        /*0020*/ 	.short	0x0000
        /*0022*/ 	.short	0x0000
        /*0024*/ 	.byte	0x00, 0xf5, 0x21, 0x00


	//----- nvinfo : EIATTR_SPARSE_MMA_MASK
	.align		4
.L_54:
        /*0028*/ 	.byte	0x03, 0x50
        /*002a*/ 	.short	0x0000


	//----- nvinfo : EIATTR_MAXREG_COUNT
	.align		4
        /*002c*/ 	.byte	0x03, 0x1b
        /*002e*/ 	.short	0x00ff


	//----- nvinfo : EIATTR_NUM_BARRIERS
	.align		4
        /*0030*/ 	.byte	0x02, 0x4c
        /*0032*/ 	.byte	0x01
	.zero		1


	//----- nvinfo : EIATTR_MERCURY_ISA_VERSION
	.align		4
        /*0034*/ 	.byte	0x03, 0x5f
        /*0036*/ 	.short	0x0101


	//----- nvinfo : EIATTR_VRC_CTA_INIT_COUNT
	.align		4
        /*0038*/ 	.byte	0x02, 0x4a
	.zero		1
	.zero		1


	//----- nvinfo : EIATTR_EXIT_INSTR_OFFSETS
	.align		4
        /*003c*/ 	.byte	0x04, 0x1c
        /*003e*/ 	.short	(.L_56 - .L_55)


	//   ....[0]....
.L_55:
        /*0040*/ 	.word	0x000004f0


	//   ....[1]....
        /*0044*/ 	.word	0x00000630


	//----- nvinfo : EIATTR_CRS_STACK_SIZE
	.align		4
.L_56:
        /*0048*/ 	.byte	0x04, 0x1e
        /*004a*/ 	.short	(.L_58 - .L_57)
.L_57:
        /*004c*/ 	.word	0x00000000


	//----- nvinfo : EIATTR_CBANK_PARAM_SIZE
	.align		4
.L_58:
        /*0050*/ 	.byte	0x03, 0x19
        /*0052*/ 	.short	0x000c


	//----- nvinfo : EIATTR_PARAM_CBANK
	.align		4
        /*0054*/ 	.byte	0x04, 0x0a
        /*0056*/ 	.short	(.L_60 - .L_59)
	.align		4
.L_59:
        /*0058*/ 	.word	index@(.nv.constant0._Z7softmaxPfi)
        /*005c*/ 	.short	0x0380
        /*005e*/ 	.short	0x000c


	//----- nvinfo : EIATTR_SW_WAR
	.align		4
.L_60:
        /*0060*/ 	.byte	0x04, 0x36
        /*0062*/ 	.short	(.L_62 - .L_61)
.L_61:
        /*0064*/ 	.word	0x00000008
.L_62:


//--------------------- .nv.info._Z4reluPfi       --------------------------
	.section	.nv.info._Z4reluPfi,"",@"SHT_CUDA_INFO"
	.sectionflags	@""
	.align	4


	//----- nvinfo : EIATTR_CUDA_API_VERSION
	.align		4
        /*0000*/ 	.byte	0x04, 0x37
        /*0002*/ 	.short	(.L_64 - .L_63)
.L_63:
        /*0004*/ 	.word	0x00000082


	//----- nvinfo : EIATTR_KPARAM_INFO
	.align		4
.L_64:
        /*0008*/ 	.byte	0x04, 0x17
        /*000a*/ 	.short	(.L_66 - .L_65)
.L_65:
        /*000c*/ 	.word	0x00000000
        /*0010*/ 	.short	0x0001
        /*0012*/ 	.short	0x0008
        /*0014*/ 	.byte	0x00, 0xf0, 0x11, 0x00


	//----- nvinfo : EIATTR_KPARAM_INFO
	.align		4
.L_66:
        /*0018*/ 	.byte	0x04, 0x17
        /*001a*/ 	.short	(.L_68 - .L_67)
.L_67:
        /*001c*/ 	.word	0x00000000
        /*0020*/ 	.short	0x0000
        /*0022*/ 	.short	0x0000
        /*0024*/ 	.byte	0x00, 0xf5, 0x21, 0x00


	//----- nvinfo : EIATTR_SPARSE_MMA_MASK
	.align		4
.L_68:
        /*0028*/ 	.byte	0x03, 0x50
        /*002a*/ 	.short	0x0000


	//----- nvinfo : EIATTR_MAXREG_COUNT
	.align		4
        /*002c*/ 	.byte	0x03, 0x1b
        /*002e*/ 	.short	0x00ff


	//----- nvinfo : EIATTR_MERCURY_ISA_VERSION
	.align		4
        /*0030*/ 	.byte	0x03, 0x5f
        /*0032*/ 	.short	0x0101


	//----- nvinfo : EIATTR_VRC_CTA_INIT_COUNT
	.align		4
        /*0034*/ 	.byte	0x02, 0x4a
	.zero		1
	.zero		1


	//----- nvinfo : EIATTR_EXIT_INSTR_OFFSETS
	.align		4
        /*0038*/ 	.byte	0x04, 0x1c
        /*003a*/ 	.short	(.L_70 - .L_69)


	//   ....[0]....
.L_69:
        /*003c*/ 	.word	0x00000070


	//   ....[1]....
        /*0040*/ 	.word	0x000000e0


	//----- nvinfo : EIATTR_CBANK_PARAM_SIZE
	.align		4
.L_70:
        /*0044*/ 	.byte	0x03, 0x19
        /*0046*/ 	.short	0x000c


	//----- nvinfo : EIATTR_PARAM_CBANK
	.align		4
        /*0048*/ 	.byte	0x04, 0x0a
        /*004a*/ 	.short	(.L_72 - .L_71)
	.align		4
.L_71:
        /*004c*/ 	.word	index@(.nv.constant0._Z4reluPfi)
        /*0050*/ 	.short	0x0380
        /*0052*/ 	.short	0x000c


	//----- nvinfo : EIATTR_SW_WAR
	.align		4
.L_72:
        /*0054*/ 	.byte	0x04, 0x36
        /*0056*/ 	.short	(.L_74 - .L_73)
.L_73:
        /*0058*/ 	.word	0x00000008
.L_74:


//--------------------- .nv.callgraph             --------------------------
	.section	.nv.callgraph,"",@"SHT_CUDA_CALLGRAPH"
	.align	4
	.sectionentsize	8
	.align		4
        /*0000*/ 	.word	0x00000000
	.align		4
        /*0004*/ 	.word	0xffffffff
	.align		4
        /*0008*/ 	.word	0x00000000
	.align		4
        /*000c*/ 	.word	0xfffffffe
	.align		4
        /*0010*/ 	.word	0x00000000
	.align		4
        /*0014*/ 	.word	0xfffffffd
	.align		4
        /*0018*/ 	.word	0x00000000
	.align		4
        /*001c*/ 	.word	0xfffffffc


//--------------------- .nv.constant4             --------------------------
	.section	.nv.constant4,"a",@progbits
	.align	8
	.align		8
.nv.constant4:
        /*0000*/ 	.dword	precalc_xorwow_matrix
	.align		8
        /*0008*/ 	.dword	precalc_xorwow_offset_matrix
	.align		8
        /*0010*/ 	.dword	mrg32k3aM1
	.align		8
        /*0018*/ 	.dword	mrg32k3aM2
	.align		8
        /*0020*/ 	.dword	mrg32k3aM1SubSeq
	.align		8
        /*0028*/ 	.dword	mrg32k3aM2SubSeq
	.align		8
        /*0030*/ 	.dword	mrg32k3aM1Seq
	.align		8
        /*0038*/ 	.dword	mrg32k3aM2Seq


//--------------------- .nv.constant3             --------------------------
	.section	.nv.constant3,"a",@progbits
	.align	8
.nv.constant3:
	.type		__cr_lgamma_table,@object
	.size		__cr_lgamma_table,(.L_8 - __cr_lgamma_table)
__cr_lgamma_table:
        /*0000*/ 	.byte	0x00, 0x00, 0x00, 0x00, 0x00, 0x00, 0x00, 0x00, 0x00, 0x00, 0x00, 0x00, 0x00, 0x00, 0x00, 0x00
        /*0010*/ 	.byte	0xef, 0x39, 0xfa, 0xfe, 0x42, 0x2e, 0xe6, 0x3f, 0x02, 0x20, 0x2a, 0xfa, 0x0b, 0xab, 0xfc, 0x3f
        /*0020*/ 	.byte	0xf9, 0x2c, 0x92, 0x7c, 0xa7, 0x6c, 0x09, 0x40, 0xc9, 0x79, 0x44, 0x3c, 0x64, 0x26, 0x13, 0x40
        /*0030*/ 	.byte	0xca, 0x01, 0xcf, 0x3a, 0x27, 0x51, 0x1a, 0x40, 0x30, 0xcc, 0x2d, 0xf3, 0xe1, 0x0c, 0x21, 0x40
        /*0040*/ 	.byte	0x0d, 0xb7, 0xfc, 0x82, 0x8e, 0x35, 0x25, 0x40
.L_8:


//--------------------- .text._Z6linearPKfS0_S0_Pfii --------------------------
	.section	.text._Z6linearPKfS0_S0_Pfii,"ax",@progbits
	.align	128
        .global         _Z6linearPKfS0_S0_Pfii
        .type           _Z6linearPKfS0_S0_Pfii,@function
        .size           _Z6linearPKfS0_S0_Pfii,(.L_x_29 - _Z6linearPKfS0_S0_Pfii)
        .other          _Z6linearPKfS0_S0_Pfii,@"STO_CUDA_ENTRY STV_DEFAULT"
_Z6linearPKfS0_S0_Pfii:
.text._Z6linearPKfS0_S0_Pfii:
[----:B------:R-:W-:Y:S01]  /*0000*/  LDC R1, c[0x0][0x37c] ;  /* 0x0000df00ff017b82 */ /* 0x000fe20000000800 */
[----:B------:R-:W0:Y:S07]  /*0010*/  S2R R3, SR_TID.X ;  /* 0x0000000000037919 */ /* 0x000e2e0000002100 */
[----:B------:R-:W0:Y:S01]  /*0020*/  S2UR UR4, SR_CTAID.X ;  /* 0x00000000000479c3 */ /* 0x000e220000002500 */
[----:B------:R-:W1:Y:S07]  /*0030*/  LDCU UR5, c[0x0][0x3a4] ;  /* 0x00007480ff0577ac */ /* 0x000e6e0008000800 */
[----:B------:R-:W0:Y:S02]  /*0040*/  LDC R0, c[0x0][0x360] ;  /* 0x0000d800ff007b82 */ /* 0x000e240000000800 */
[----:B0-----:R-:W-:-:S05]  /*0050*/  IMAD R0, R0, UR4, R3 ;  /* 0x0000000400007c24 */ /* 0x001fca000f8e0203 */
[----:B-1----:R-:W-:-:S13]  /*0060*/  ISETP.GE.AND P0, PT, R0, UR5, PT ;  /* 0x0000000500007c0c */ /* 0x002fda000bf06270 */
[----:B------:R-:W-:Y:S05]  /*0070*/  @P0 EXIT ;  /* 0x000000000000094d */ /* 0x000fea0003800000 */
[----:B------:R-:W0:Y:S01]  /*0080*/  LDC.64 R2, c[0x0][0x390] ;  /* 0x0000e400ff027b82 */ /* 0x000e220000000a00 */
[----:B------:R-:W1:Y:S01]  /*0090*/  LDCU.64 UR16, c[0x0][0x358] ;  /* 0x00006b00ff1077ac */ /* 0x000e620008000a00 */
[----:B------:R-:W2:Y:S01]  /*00a0*/  LDCU UR8, c[0x0][0x3a0] ;  /* 0x00007400ff0877ac */ /* 0x000ea20008000800 */
[----:B0-----:R-:W-:-:S05]  /*00b0*/  IMAD.WIDE R2, R0, 0x4, R2 ;  /* 0x0000000400027825 */ /* 0x001fca00078e0202 */
[----:B-1----:R0:W5:Y:S01]  /*00c0*/  LDG.E R15, desc[UR16][R2.64] ;  /* 0x00000010020f7981 */ /* 0x002162000c1e1900 */
[----:B--2---:R-:W-:-:S09]  /*00d0*/  UISETP.GE.AND UP0, UPT, UR8, 0x1, UPT ;  /* 0x000000010800788c */ /* 0x004fd2000bf06270 */
[----:B0-----:R-:W-:Y:S05]  /*00e0*/  BRA.U !UP0, `(.L_x_0) ;  /* 0x00000009085c7547 */ /* 0x001fea000b800000 */
[----:B------:R-:W-:Y:S01]  /*00f0*/  UISETP.GE.U32.AND UP1, UPT, UR8, 0x10, UPT ;  /* 0x000000100800788c */ /* 0x000fe2000bf26070 */
[----:B------:R-:W-:Y:S01]  /*0100*/  HFMA2 R8, -RZ, RZ, 0, 0 ;  /* 0x00000000ff087431 */ /* 0x000fe200000001ff */
[----:B------:R-:W-:Y:S02]  /*0110*/  ULOP3.LUT UR9, UR8, 0xf, URZ, 0xc0, !UPT ;  /* 0x0000000f08097892 */ /* 0x000fe4000f8ec0ff */
[----:B------:R-:W-:Y:S02]  /*0120*/  IMAD R7, R0, UR8, RZ ;  /* 0x0000000800077c24 */ /* 0x000fe4000f8e02ff */
[----:B------:R-:W-:-:S03]  /*0130*/  UISETP.NE.AND UP0, UPT, UR9, URZ, UPT ;  /* 0x000000ff0900728c */ /* 0x000fc6000bf05270 */
[----:B------:R-:W-:Y:S08]  /*0140*/  BRA.U !UP1, `(.L_x_1) ;  /* 0x0000000509107547 */ /* 0x000ff0000b800000 */
[----:B------:R-:W0:Y:S01]  /*0150*/  LDCU.128 UR12, c[0x0][0x380] ;  /* 0x00007000ff0c77ac */ /* 0x000e220008000c00 */
[----:B------:R-:W-:Y:S01]  /*0160*/  MOV R6, R7 ;  /* 0x0000000700067202 */ /* 0x000fe20000000f00 */
[----:B------:R-:W-:-:S04]  /*0170*/  ULOP3.LUT UR10, UR8, 0x7ffffff0, URZ, 0xc0, !UPT ;  /* 0x7ffffff0080a7892 */ /* 0x000fc8000f8ec0ff */
[----:B------:R-:W-:Y:S02]  /*0180*/  UIADD3 UR11, UPT, UPT, -UR10, URZ, URZ ;  /* 0x000000ff0a0b7290 */ /* 0x000fe4000fffe1ff */
[----:B------:R-:W-:Y:S01]  /*0190*/  MOV R8, UR10 ;  /* 0x0000000a00087c02 */ /* 0x000fe20008000f00 */
[----:B0-----:R-:W-:Y:S02]  /*01a0*/  UIADD3 UR6, UP1, UPT, UR12, 0x20, URZ ;  /* 0x000000200c067890 */ /* 0x001fe4000ff3e0ff */
[----:B------:R-:W-:Y:S02]  /*01b0*/  UIADD3 UR4, UP2, UPT, UR14, 0x20, URZ ;  /* 0x000000200e047890 */ /* 0x000fe4000ff5e0ff */
[----:B------:R-:W-:Y:S02]  /*01c0*/  UIADD3.X UR7, UPT, UPT, URZ, UR13, URZ, UP1, !UPT ;  /* 0x0000000dff077290 */ /* 0x000fe40008ffe4ff */
[----:B------:R-:W-:Y:S01]  /*01d0*/  MOV R2, UR6 ;  /* 0x0000000600027c02 */ /* 0x000fe20008000f00 */
[----:B------:R-:W-:-:S03]  /*01e0*/  UIADD3.X UR5, UPT, UPT, URZ, UR15, URZ, UP2, !UPT ;  /* 0x0000000fff057290 */ /* 0x000fc600097fe4ff */
[----:B------:R-:W-:-:S09]  /*01f0*/  MOV R3, UR7 ;  /* 0x0000000700037c02 */ /* 0x000fd20008000f00 */
.L_x_2:
[----:B------:R-:W-:Y:S01]  /*0200*/  MOV R4, UR4 ;  /* 0x0000000400047c02 */ /* 0x000fe20008000f00 */
[----:B------:R-:W2:Y:S01]  /*0210*/  LDG.E R16, desc[UR16][R2.64+-0x20] ;  /* 0xffffe01002107981 */ /* 0x000ea2000c1e1900 */
[----:B------:R-:W-:-:S03]  /*0220*/  MOV R5, UR5 ;  /* 0x0000000500057c02 */ /* 0x000fc60008000f00 */
[----:B------:R-:W3:Y:S01]  /*0230*/  LDG.E R18, desc[UR16][R2.64+-0x1c] ;  /* 0xffffe41002127981 */ /* 0x000ee2000c1e1900 */
[----:B------:R-:W-:-:S03]  /*0240*/  IMAD.WIDE R4, R6, 0x4, R4 ;  /* 0x0000000406047825 */ /* 0x000fc600078e0204 */
[----:B------:R-:W4:Y:S04]  /*0250*/  LDG.E R19, desc[UR16][R2.64+-0x18] ;  /* 0xffffe81002137981 */ /* 0x000f28000c1e1900 */
[----:B------:R-:W2:Y:S04]  /*0260*/  LDG.E R17, desc[UR16][R4.64+-0x20] ;  /* 0xffffe01004117981 */ /* 0x000ea8000c1e1900 */
[----:B------:R-:W3:Y:S04]  /*0270*/  LDG.E R25, desc[UR16][R4.64+-0x1c] ;  /* 0xffffe41004197981 */ /* 0x000ee8000c1e1900 */
[----:B------:R-:W4:Y:S04]  /*0280*/  LDG.E R20, desc[UR16][R4.64+-0x18] ;  /* 0xffffe81004147981 */ /* 0x000f28000c1e1900 */
        /* <DEDUP_REMOVED lines=9> */
[----:B------:R-:W4:Y:S01]  /*0320*/  LDG.E R14, desc[UR16][R4.64+-0x4] ;  /* 0xfffffc10040e7981 */ /* 0x000f22000c1e1900 */
[----:B--2--5:R-:W-:-:S03]  /*0330*/  FFMA R17, R16, R17, R15 ;  /* 0x0000001110117223 */ /* 0x024fc6000000000f */
[----:B------:R-:W2:Y:S04]  /*0340*/  LDG.E R15, desc[UR16][R2.64] ;  /* 0x00000010020f7981 */ /* 0x000ea8000c1e1900 */
[----:B------:R-:W2:Y:S01]  /*0350*/  LDG.E R16, desc[UR16][R4.64] ;  /* 0x0000001004107981 */ /* 0x000ea2000c1e1900 */
[----:B---3--:R-:W-:-:S03]  /*0360*/  FFMA R26, R18, R25, R17 ;  /* 0x00000019121a7223 */ /* 0x008fc60000000011 */
[----:B------:R-:W3:Y:S01]  /*0370*/  LDG.E R17, desc[UR16][R2.64+0x4] ;  /* 0x0000041002117981 */ /* 0x000ee2000c1e1900 */
[----:B----4-:R-:W-:-:S03]  /*0380*/  FFMA R25, R19, R20, R26 ;  /* 0x0000001413197223 */ /* 0x010fc6000000001a */
[----:B------:R-:W3:Y:S04]  /*0390*/  LDG.E R18, desc[UR16][R4.64+0x4] ;  /* 0x0000041004127981 */ /* 0x000ee8000c1e1900 */
[----:B------:R-:W4:Y:S01]  /*03a0*/  LDG.E R19, desc[UR16][R2.64+0x8] ;  /* 0x0000081002137981 */ /* 0x000f22000c1e1900 */
[----:B------:R-:W-:-:S03]  /*03b0*/  FFMA R26, R22, R21, R25 ;  /* 0x00000015161a7223 */ /* 0x000fc60000000019 */
[----:B------:R-:W4:Y:S04]  /*03c0*/  LDG.E R20, desc[UR16][R4.64+0x8] ;  /* 0x0000081004147981 */ /* 0x000f28000c1e1900 */
        /* <DEDUP_REMOVED lines=9> */
[----:B------:R-:W4:Y:S04]  /*0460*/  LDG.E R12, desc[UR16][R2.64+0x18] ;  /* 0x00001810020c7981 */ /* 0x000f28000c1e1900 */
[----:B------:R-:W4:Y:S04]  /*0470*/  LDG.E R11, desc[UR16][R4.64+0x18] ;  /* 0x00001810040b7981 */ /* 0x000f28000c1e1900 */
[----:B------:R-:W4:Y:S04]  /*0480*/  LDG.E R26, desc[UR16][R4.64+0x1c] ;  /* 0x00001c10041a7981 */ /* 0x000f28000c1e1900 */
[----:B------:R0:W4:Y:S01]  /*0490*/  LDG.E R25, desc[UR16][R2.64+0x1c] ;  /* 0x00001c1002197981 */ /* 0x000122000c1e1900 */
[----:B------:R-:W-:Y:S01]  /*04a0*/  FFMA R14, R13, R14, R28 ;  /* 0x0000000e0d0e7223 */ /* 0x000fe2000000001c */
[----:B------:R-:W-:-:S04]  /*04b0*/  UIADD3 UR11, UPT, UPT, UR11, 0x10, URZ ;  /* 0x000000100b0b7890 */ /* 0x000fc8000fffe0ff */
[----:B------:R-:W-:Y:S01]  /*04c0*/  UISETP.NE.AND UP1, UPT, UR11, URZ, UPT ;  /* 0x000000ff0b00728c */ /* 0x000fe2000bf25270 */
[----:B0-----:R-:W-:Y:S02]  /*04d0*/  IADD3 R2, P0, PT, R2, 0x40, RZ ;  /* 0x0000004002027810 */ /* 0x001fe40007f1e0ff */
[----:B------:R-:W-:Y:S02]  /*04e0*/  IADD3 R6, PT, PT, R6, 0x10, RZ ;  /* 0x0000001006067810 */ /* 0x000fe40007ffe0ff */
[----:B------:R-:W-:Y:S01]  /*04f0*/  IADD3.X R3, PT, PT, RZ, R3, RZ, P0, !PT ;  /* 0x00000003ff037210 */ /* 0x000fe200007fe4ff */
[----:B--2---:R-:W-:-:S04]  /*0500*/  FFMA R14, R15, R16, R14 ;  /* 0x000000100f0e7223 */ /* 0x004fc8000000000e */
[----:B---3--:R-:W-:-:S04]  /*0510*/  FFMA R14, R17, R18, R14 ;  /* 0x00000012110e7223 */ /* 0x008fc8000000000e */
[----:B----4-:R-:W-:-:S04]  /*0520*/  FFMA R14, R19, R20, R14 ;  /* 0x00000014130e7223 */ /* 0x010fc8000000000e */
[----:B------:R-:W-:-:S04]  /*0530*/  FFMA R14, R21, R22, R14 ;  /* 0x00000016150e7223 */ /* 0x000fc8000000000e */
[----:B------:R-:W-:-:S04]  /*0540*/  FFMA R14, R23, R24, R14 ;  /* 0x00000018170e7223 */ /* 0x000fc8000000000e */
[----:B------:R-:W-:-:S04]  /*0550*/  FFMA R9, R9, R10, R14 ;  /* 0x0000000a09097223 */ /* 0x000fc8000000000e */
[----:B------:R-:W-:-:S04]  /*0560*/  FFMA R12, R12, R11, R9 ;  /* 0x0000000b0c0c7223 */ /* 0x000fc80000000009 */
[----:B------:R-:W-:Y:S01]  /*0570*/  FFMA R15, R25, R26, R12 ;  /* 0x0000001a190f7223 */ /* 0x000fe2000000000c */
[----:B------:R-:W-:Y:S06]  /*0580*/  BRA.U UP1, `(.L_x_2) ;  /* 0xfffffffd011c7547 */ /* 0x000fec000b83ffff */
.L_x_1:
[----:B------:R-:W-:Y:S05]  /*0590*/  BRA.U !UP0, `(.L_x_0) ;  /* 0x0000000508307547 */ /* 0x000fea000b800000 */
[----:B------:R-:W-:Y:S02]  /*05a0*/  UISETP.GE.U32.AND UP0, UPT, UR9, 0x8, UPT ;  /* 0x000000080900788c */ /* 0x000fe4000bf06070 */
[----:B------:R-:W-:-:S04]  /*05b0*/  ULOP3.LUT UR5, UR8, 0x7, URZ, 0xc0, !UPT ;  /* 0x0000000708057892 */ /* 0x000fc8000f8ec0ff */
[----:B------:R-:W-:-:S03]  /*05c0*/  UISETP.NE.AND UP1, UPT, UR5, URZ, UPT ;  /* 0x000000ff0500728c */ /* 0x000fc6000bf25270 */
[----:B------:R-:W-:Y:S08]  /*05d0*/  BRA.U !UP0, `(.L_x_3) ;  /* 0x0000000108787547 */ /* 0x000ff0000b800000 */
[----:B------:R-:W0:Y:S01]  /*05e0*/  LDC.64 R2, c[0x0][0x388] ;  /* 0x0000e200ff027b82 */ /* 0x000e220000000a00 */
[----:B------:R-:W-:-:S07]  /*05f0*/  IADD3 R9, PT, PT, R7, R8, RZ ;  /* 0x0000000807097210 */ /* 0x000fce0007ffe0ff */
[----:B------:R-:W1:Y:S01]  /*0600*/  LDC.64 R4, c[0x0][0x380] ;  /* 0x0000e000ff047b82 */ /* 0x000e620000000a00 */
[----:B0-----:R-:W-:-:S05]  /*0610*/  IMAD.WIDE R2, R9, 0x4, R2 ;  /* 0x0000000409027825 */ /* 0x001fca00078e0202 */
[----:B------:R-:W2:Y:S01]  /*0620*/  LDG.E R11, desc[UR16][R2.64] ;  /* 0x00000010020b7981 */ /* 0x000ea2000c1e1900 */
[----:B-1----:R-:W-:-:S03]  /*0630*/  IMAD.WIDE.U32 R4, R8, 0x4, R4 ;  /* 0x0000000408047825 */ /* 0x002fc600078e0004 */
[----:B------:R-:W3:Y:S04]  /*0640*/  LDG.E R12, desc[UR16][R2.64+0x4] ;  /* 0x00000410020c7981 */ /* 0x000ee8000c1e1900 */
        /* <DEDUP_REMOVED lines=14> */
[----:B------:R-:W-:Y:S01]  /*0730*/  IADD3 R8, PT, PT, R8, 0x8, RZ ;  /* 0x0000000808087810 */ /* 0x000fe20007ffe0ff */
[----:B--2--5:R-:W-:-:S04]  /*0740*/  FFMA R10, R10, R11, R15 ;  /* 0x0000000b0a0a7223 */ /* 0x024fc8000000000f */
[----:B---3--:R-:W-:-:S04]  /*0750*/  FFMA R10, R13, R12, R10 ;  /* 0x0000000c0d0a7223 */ /* 0x008fc8000000000a */
[----:B----4-:R-:W-:-:S04]  /*0760*/  FFMA R10, R17, R14, R10 ;  /* 0x0000000e110a7223 */ /* 0x010fc8000000000a */
[----:B------:R-:W-:-:S04]  /*0770*/  FFMA R10, R19, R16, R10 ;  /* 0x00000010130a7223 */ /* 0x000fc8000000000a */
[----:B------:R-:W-:-:S04]  /*0780*/  FFMA R10, R21, R18, R10 ;  /* 0x00000012150a7223 */ /* 0x000fc8000000000a */
[----:B------:R-:W-:-:S04]  /*0790*/  FFMA R23, R23, R20, R10 ;  /* 0x0000001417177223 */ /* 0x000fc8000000000a */
[----:B------:R-:W-:-:S04]  /*07a0*/  FFMA R6, R6, R9, R23 ;  /* 0x0000000906067223 */ /* 0x000fc80000000017 */
[----:B------:R-:W-:-:S07]  /*07b0*/  FFMA R15, R25, R22, R6 ;  /* 0x00000016190f7223 */ /* 0x000fce0000000006 */
.L_x_3:
        /* <DEDUP_REMOVED lines=22> */
[----:B------:R-:W-:-:S07]  /*0920*/  FFMA R15, R17, R14, R6 ;  /* 0x0000000e110f7223 */ /* 0x000fce0000000006 */
.L_x_4:
[----:B------:R-:W-:Y:S05]  /*0930*/  BRA.U !UP1, `(.L_x_0) ;  /* 0x0000000109487547 */ /* 0x000fea000b800000 */
[----:B------:R-:W0:Y:S01]  /*0940*/  LDC.64 R2, c[0x0][0x380] ;  /* 0x0000e000ff027b82 */ /* 0x000e220000000a00 */
[----:B------:R-:W-:Y:S01]  /*0950*/  IADD3 R7, PT, PT, R7, R8, RZ ;  /* 0x0000000807077210 */ /* 0x000fe20007ffe0ff */
[----:B------:R-:W-:-:S06]  /*0960*/  UIADD3 UR4, UPT, UPT, -UR4, URZ, URZ ;  /* 0x000000ff04047290 */ /* 0x000fcc000fffe1ff */
[----:B------:R-:W1:Y:S01]  /*0970*/  LDC.64 R10, c[0x0][0x388] ;  /* 0x0000e200ff0a7b82 */ /* 0x000e620000000a00 */
[----:B0-----:R-:W-:-:S03]  /*0980*/  IMAD.WIDE.U32 R2, R8, 0x4, R2 ;  /* 0x0000000408027825 */ /* 0x001fc600078e0002 */
[----:B------:R-:W-:Y:S02]  /*0990*/  MOV R6, R2 ;  /* 0x0000000200067202 */ /* 0x000fe40000000f00 */
[----:B------:R-:W-:-:S07]  /*09a0*/  MOV R5, R3 ;  /* 0x0000000300057202 */ /* 0x000fce0000000f00 */
.L_x_5:
[----:B-1----:R-:W-:Y:S01]  /*09b0*/  IMAD.WIDE R2, R7, 0x4, R10 ;  /* 0x0000000407027825 */ /* 0x002fe200078e020a */
[----:B------:R-:W-:-:S05]  /*09c0*/  MOV R4, R6 ;  /* 0x0000000600047202 */ /* 0x000fca0000000f00 */
[----:B------:R-:W2:Y:S04]  /*09d0*/  LDG.E R2, desc[UR16][R2.64] ;  /* 0x0000001002027981 */ /* 0x000ea8000c1e1900 */
[----:B------:R0:W2:Y:S01]  /*09e0*/  LDG.E R4, desc[UR16][R4.64] ;  /* 0x0000001004047981 */ /* 0x0000a2000c1e1900 */
[----:B------:R-:W-:Y:S01]  /*09f0*/  UIADD3 UR4, UPT, UPT, UR4, 0x1, URZ ;  /* 0x0000000104047890 */ /* 0x000fe2000fffe0ff */
[----:B------:R-:W-:Y:S02]  /*0a00*/  IADD3 R6, P0, PT, R6, 0x4, RZ ;  /* 0x0000000406067810 */ /* 0x000fe40007f1e0ff */
[----:B------:R-:W-:Y:S01]  /*0a10*/  IADD3 R7, PT, PT, R7, 0x1, RZ ;  /* 0x0000000107077810 */ /* 0x000fe20007ffe0ff */
[----:B------:R-:W-:Y:S01]  /*0a20*/  UISETP.NE.AND UP0, UPT, UR4, URZ, UPT ;  /* 0x000000ff0400728c */ /* 0x000fe2000bf05270 */
[----:B0-----:R-:W-:Y:S01]  /*0a30*/  IADD3.X R5, PT, PT, RZ, R5, RZ, P0, !PT ;  /* 0x00000005ff057210 */ /* 0x001fe200007fe4ff */
[----:B--2--5:R-:W-:-:S07]  /*0a40*/  FFMA R15, R4, R2, R15 ;  /* 0x00000002040f7223 */ /* 0x024fce000000000f */
[----:B------:R-:W-:Y:S05]  /*0a50*/  BRA.U UP0, `(.L_x_5) ;  /* 0xfffffffd00d47547 */ /* 0x000fea000b83ffff */
.L_x_0:
[----:B------:R-:W0:Y:S02]  /*0a60*/  LDC.64 R2, c[0x0][0x398] ;  /* 0x0000e600ff027b82 */ /* 0x000e240000000a00 */
[----:B0-----:R-:W-:-:S05]  /*0a70*/  IMAD.WIDE R2, R0, 0x4, R2 ;  /* 0x0000000400027825 */ /* 0x001fca00078e0202 */
[----:B-----5:R-:W-:Y:S01]  /*0a80*/  STG.E desc[UR16][R2.64], R15 ;  /* 0x0000000f02007986 */ /* 0x020fe2000c101910 */
[----:B------:R-:W-:Y:S05]  /*0a90*/  EXIT ;  /* 0x000000000000794d */ /* 0x000fea0003800000 */
.L_x_6:
[----:B------:R-:W-:-:S00]  /*0aa0*/  BRA `(.L_x_6) ;  /* 0xfffffffc00fc7947 */ /* 0x000fc0000383ffff */
[----:B------:R-:W-:-:S00]  /*0ab0*/  NOP ;  /* 0x0000000000007918 */ /* 0x000fc00000000000 */
        /* <DEDUP_REMOVED lines=12> */
.L_x_29:


//--------------------- .text._Z7softmaxPfi       --------------------------
	.section	.text._Z7softmaxPfi,"ax",@progbits
	.align	128
        .global         _Z7softmaxPfi
        .type           _Z7softmaxPfi,@function
        .size           _Z7softmaxPfi,(.L_x_28 - _Z7softmaxPfi)
        .other          _Z7softmaxPfi,@"STO_CUDA_ENTRY STV_DEFAULT"
_Z7softmaxPfi:
.text._Z7softmaxPfi:
[----:B------:R-:W-:Y:S01]  /*0000*/  LDC R1, c[0x0][0x37c] ;  /* 0x0000df00ff017b82 */ /* 0x000fe20000000800 */
[----:B------:R-:W0:Y:S07]  /*0010*/  S2R R0, SR_TID.X ;  /* 0x0000000000007919 */ /* 0x000e2e0000002100 */
[----:B------:R-:W0:Y:S01]  /*0020*/  S2UR UR4, SR_CTAID.X ;  /* 0x00000000000479c3 */ /* 0x000e220000002500 */
[----:B------:R-:W1:Y:S01]  /*0030*/  LDCU UR6, c[0x0][0x388] ;  /* 0x00007100ff0677ac */ /* 0x000e620008000800 */
[----:B------:R-:W-:Y:S01]  /*0040*/  IMAD.MOV.U32 R7, RZ, RZ, -0x800000 ;  /* 0xff800000ff077424 */ /* 0x000fe200078e00ff */
[----:B------:R-:W2:Y:S05]  /*0050*/  LDCU.64 UR8, c[0x0][0x358] ;  /* 0x00006b00ff0877ac */ /* 0x000eaa0008000a00 */
[----:B------:R-:W0:Y:S08]  /*0060*/  LDC R3, c[0x0][0x360] ;  /* 0x0000d800ff037b82 */ /* 0x000e300000000800 */
[----:B------:R-:W3:Y:S01]  /*0070*/  LDC.64 R4, c[0x0][0x380] ;  /* 0x0000e000ff047b82 */ /* 0x000ee20000000a00 */
[----:B0-----:R-:W-:-:S05]  /*0080*/  IMAD R2, R3, UR4, R0 ;  /* 0x0000000403027c24 */ /* 0x001fca000f8e0200 */
[C---:B-1----:R-:W-:Y:S01]  /*0090*/  ISETP.GE.AND P0, PT, R2.reuse, UR6, PT ;  /* 0x0000000602007c0c */ /* 0x042fe2000bf06270 */
[----:B---3--:R-:W-:-:S12]  /*00a0*/  IMAD.WIDE R4, R2, 0x4, R4 ;  /* 0x0000000402047825 */ /* 0x008fd800078e0204 */
[----:B--2---:R-:W2:Y:S01]  /*00b0*/  @!P0 LDG.E R7, desc[UR8][R4.64] ;  /* 0x0000000804078981 */ /* 0x004ea2000c1e1900 */
[----:B------:R-:W0:Y:S01]  /*00c0*/  S2UR UR5, SR_CgaCtaId ;  /* 0x00000000000579c3 */ /* 0x000e220000008800 */
[----:B------:R-:W-:Y:S01]  /*00d0*/  UMOV UR4, 0x400 ;  /* 0x0000040000047882 */ /* 0x000fe20000000000 */
[----:B------:R-:W-:Y:S01]  /*00e0*/  ISETP.GE.U32.AND P0, PT, R3, 0x2, PT ;  /* 0x000000020300780c */ /* 0x000fe20003f06070 */
[----:B0-----:R-:W-:-:S06]  /*00f0*/  ULEA UR4, UR5, UR4, 0x18 ;  /* 0x0000000405047291 */ /* 0x001fcc000f8ec0ff */
[----:B------:R-:W-:-:S05]  /*0100*/  LEA R6, R0, UR4, 0x2 ;  /* 0x0000000400067c11 */ /* 0x000fca000f8e10ff */
[----:B--2---:R0:W-:Y:S01]  /*0110*/  STS [R6], R7 ;  /* 0x0000000706007388 */ /* 0x0041e20000000800 */
[----:B------:R-:W-:Y:S06]  /*0120*/  BAR.SYNC.DEFER_BLOCKING 0x0 ;  /* 0x0000000000007b1d */ /* 0x000fec0000010000 */
[----:B------:R-:W-:Y:S05]  /*0130*/  @!P0 BRA `(.L_x_7) ;  /* 0x0000000000408947 */ /* 0x000fea0003800000 */
[----:B0-----:R-:W-:Y:S01]  /*0140*/  IMAD.MOV.U32 R7, RZ, RZ, R3 ;  /* 0x000000ffff077224 */ /* 0x001fe200078e0003 */
[----:B------:R-:W0:Y:S01]  /*0150*/  LDCU UR6, c[0x0][0x388] ;  /* 0x00007100ff0677ac */ /* 0x000e220008000800 */
[----:B------:R-:W-:-:S05]  /*0160*/  NOP ;  /* 0x0000000000007918 */ /* 0x000fca0000000000 */
.L_x_8:
[----:B------:R-:W-:-:S05]  /*0170*/  SHF.R.U32.HI R13, RZ, 0x1, R7 ;  /* 0x00000001ff0d7819 */ /* 0x000fca0000011607 */
[----:B------:R-:W-:-:S05]  /*0180*/  IMAD.IADD R8, R13, 0x1, R0 ;  /* 0x000000010d087824 */ /* 0x000fca00078e0200 */
[----:B0-----:R-:W-:-:S04]  /*0190*/  ISETP.GE.AND P0, PT, R8, UR6, PT ;  /* 0x0000000608007c0c */ /* 0x001fc8000bf06270 */
[----:B------:R-:W-:-:S13]  /*01a0*/  ISETP.GE.U32.OR P0, PT, R0, R13, P0 ;  /* 0x0000000d0000720c */ /* 0x000fda0000706470 */
[----:B------:R-:W-:Y:S01]  /*01b0*/  @!P0 IMAD R9, R13, 0x4, R6 ;  /* 0x000000040d098824 */ /* 0x000fe200078e0206 */
[----:B------:R-:W-:Y:S05]  /*01c0*/  @!P0 LDS R8, [R6] ;  /* 0x0000000006088984 */ /* 0x000fea0000000800 */
[----:B------:R-:W0:Y:S02]  /*01d0*/  @!P0 LDS R9, [R9] ;  /* 0x0000000009098984 */ /* 0x000e240000000800 */
[----:B0-----:R-:W-:-:S05]  /*01e0*/  @!P0 FMNMX R11, R8, R9, !PT ;  /* 0x00000009080b8209 */ /* 0x001fca0007800000 */
[----:B------:R1:W-:Y:S01]  /*01f0*/  @!P0 STS [R6], R11 ;  /* 0x0000000b06008388 */ /* 0x0003e20000000800 */
[----:B------:R-:W-:Y:S01]  /*0200*/  BAR.SYNC.DEFER_BLOCKING 0x0 ;  /* 0x0000000000007b1d */ /* 0x000fe20000010000 */
[----:B------:R-:W-:Y:S01]  /*0210*/  ISETP.GT.U32.AND P0, PT, R7, 0x3, PT ;  /* 0x000000030700780c */ /* 0x000fe20003f04070 */
[----:B------:R-:W-:-:S12]  /*0220*/  IMAD.MOV.U32 R7, RZ, RZ, R13 ;  /* 0x000000ffff077224 */ /* 0x000fd800078e000d */
[----:B-1----:R-:W-:Y:S05]  /*0230*/  @P0 BRA `(.L_x_8) ;  /* 0xfffffffc00cc0947 */ /* 0x002fea000383ffff */
.L_x_7:
[----:B------:R-:W1:Y:S01]  /*0240*/  S2UR UR5, SR_CgaCtaId ;  /* 0x00000000000579c3 */ /* 0x000e620000008800 */
[----:B------:R-:W-:Y:S01]  /*0250*/  UMOV UR4, 0x400 ;  /* 0x0000040000047882 */ /* 0x000fe20000000000 */
[----:B------:R-:W-:Y:S01]  /*0260*/  ISETP.GE.AND P0, PT, R2, UR6, PT ;  /* 0x0000000602007c0c */ /* 0x000fe2000bf06270 */
[----:B------:R-:W-:Y:S01]  /*0270*/  BSSY.RECONVERGENT B0, `(.L_x_9) ;  /* 0x0000014000007945 */ /* 0x000fe20003800200 */
[----:B------:R-:W-:Y:S01]  /*0280*/  ISETP.GE.U32.AND P1, PT, R3, 0x2, PT ;  /* 0x000000020300780c */ /* 0x000fe20003f26070 */
[----:B------:R-:W-:Y:S01]  /*0290*/  IMAD.MOV.U32 R9, RZ, RZ, RZ ;  /* 0x000000ffff097224 */ /* 0x000fe200078e00ff */
[----:B-1----:R-:W-:-:S09]  /*02a0*/  ULEA UR4, UR5, UR4, 0x18 ;  /* 0x0000000405047291 */ /* 0x002fd2000f8ec0ff */
[----:B0-----:R-:W0:Y:S01]  /*02b0*/  LDS R7, [UR4] ;  /* 0x00000004ff077984 */ /* 0x001e220008000800 */
[----:B------:R-:W-:Y:S06]  /*02c0*/  BAR.SYNC.DEFER_BLOCKING 0x0 ;  /* 0x0000000000007b1d */ /* 0x000fec0000010000 */
[----:B------:R-:W-:Y:S05]  /*02d0*/  @P0 BRA `(.L_x_10) ;  /* 0x0000000000340947 */ /* 0x000fea0003800000 */
[----:B------:R-:W0:Y:S01]  /*02e0*/  LDG.E R8, desc[UR8][R4.64] ;  /* 0x0000000804087981 */ /* 0x000e22000c1e1900 */
[----:B------:R-:W-:Y:S02]  /*02f0*/  IMAD.MOV.U32 R10, RZ, RZ, 0x3bbb989d ;  /* 0x3bbb989dff0a7424 */ /* 0x000fe400078e00ff */
[----:B------:R-:W-:Y:S02]  /*0300*/  IMAD.MOV.U32 R9, RZ, RZ, 0x437c0000 ;  /* 0x437c0000ff097424 */ /* 0x000fe400078e00ff */
[----:B0-----:R-:W-:-:S04]  /*0310*/  FADD R7, -R7, R8 ;  /* 0x0000000807077221 */ /* 0x001fc80000000100 */
[----:B------:R-:W-:-:S04]  /*0320*/  FFMA.SAT R8, R7, R10, 0.5 ;  /* 0x3f00000007087423 */ /* 0x000fc8000000200a */
[----:B------:R-:W-:-:S04]  /*0330*/  FFMA.RM R8, R8, R9, 12582913 ;  /* 0x4b40000108087423 */ /* 0x000fc80000004009 */
[C---:B------:R-:W-:Y:S01]  /*0340*/  FADD R10, R8.reuse, -12583039 ;  /* 0xcb40007f080a7421 */ /* 0x040fe20000000000 */
[----:B------:R-:W-:-:S03]  /*0350*/  IMAD.SHL.U32 R8, R8, 0x800000, RZ ;  /* 0x0080000008087824 */ /* 0x000fc600078e00ff */
[----:B------:R-:W-:-:S04]  /*0360*/  FFMA R10, R7, 1.4426950216293334961, -R10 ;  /* 0x3fb8aa3b070a7823 */ /* 0x000fc8000000080a */
[----:B------:R-:W-:-:S04]  /*0370*/  FFMA R10, R7, 1.925963033500011079e-08, R10 ;  /* 0x32a57060070a7823 */ /* 0x000fc8000000000a */
[----:B------:R-:W0:Y:S02]  /*0380*/  MUFU.EX2 R9, R10 ;  /* 0x0000000a00097308 */ /* 0x000e240000000800 */
[----:B0-----:R-:W-:-:S05]  /*0390*/  FMUL R9, R8, R9 ;  /* 0x0000000908097220 */ /* 0x001fca0000400000 */
[----:B------:R1:W-:Y:S02]  /*03a0*/  STG.E desc[UR8][R4.64], R9 ;  /* 0x0000000904007986 */ /* 0x0003e4000c101908 */
.L_x_10:
[----:B------:R-:W-:Y:S05]  /*03b0*/  BSYNC.RECONVERGENT B0 ;  /* 0x0000000000007941 */ /* 0x000fea0003800200 */
.L_x_9:
[----:B------:R2:W-:Y:S01]  /*03c0*/  STS [R6], R9 ;  /* 0x0000000906007388 */ /* 0x0005e20000000800 */
[----:B------:R-:W-:Y:S06]  /*03d0*/  BAR.SYNC.DEFER_BLOCKING 0x0 ;  /* 0x0000000000007b1d */ /* 0x000fec0000010000 */
[----:B------:R-:W-:Y:S05]  /*03e0*/  @!P1 BRA `(.L_x_11) ;  /* 0x00000000003c9947 */ /* 0x000fea0003800000 */
[----:B------:R-:W3:Y:S01]  /*03f0*/  LDCU UR6, c[0x0][0x388] ;  /* 0x00007100ff0677ac */ /* 0x000ee20008000800 */
[----:B------:R-:W-:Y:S01]  /*0400*/  NOP ;  /* 0x0000000000007918 */ /* 0x000fe20000000000 */
.L_x_12:
[----:B------:R-:W-:-:S05]  /*0410*/  SHF.R.U32.HI R11, RZ, 0x1, R3 ;  /* 0x00000001ff0b7819 */ /* 0x000fca0000011603 */
[----:B0-----:R-:W-:-:S05]  /*0420*/  IMAD.IADD R7, R11, 0x1, R0 ;  /* 0x000000010b077824 */ /* 0x001fca00078e0200 */
[----:B---3--:R-:W-:-:S04]  /*0430*/  ISETP.GE.AND P0, PT, R7, UR6, PT ;  /* 0x0000000607007c0c */ /* 0x008fc8000bf06270 */
[----:B------:R-:W-:-:S13]  /*0440*/  ISETP.GE.U32.OR P0, PT, R0, R11, P0 ;  /* 0x0000000b0000720c */ /* 0x000fda0000706470 */
[----:B------:R-:W-:Y:S01]  /*0450*/  @!P0 IMAD R7, R11, 0x4, R6 ;  /* 0x000000040b078824 */ /* 0x000fe200078e0206 */
[----:B------:R-:W-:Y:S05]  /*0460*/  @!P0 LDS R8, [R6] ;  /* 0x0000000006088984 */ /* 0x000fea0000000800 */
[----:B------:R-:W1:Y:S02]  /*0470*/  @!P0 LDS R7, [R7] ;  /* 0x0000000007078984 */ /* 0x000e640000000800 */
[----:B-12---:R-:W-:-:S05]  /*0480*/  @!P0 FADD R9, R7, R8 ;  /* 0x0000000807098221 */ /* 0x006fca0000000000 */
[----:B------:R4:W-:Y:S01]  /*0490*/  @!P0 STS [R6], R9 ;  /* 0x0000000906008388 */ /* 0x0009e20000000800 */
[----:B------:R-:W-:Y:S01]  /*04a0*/  BAR.SYNC.DEFER_BLOCKING 0x0 ;  /* 0x0000000000007b1d */ /* 0x000fe20000010000 */
[----:B------:R-:W-:Y:S01]  /*04b0*/  ISETP.GT.U32.AND P0, PT, R3, 0x3, PT ;  /* 0x000000030300780c */ /* 0x000fe20003f04070 */
[----:B------:R-:W-:-:S12]  /*04c0*/  IMAD.MOV.U32 R3, RZ, RZ, R11 ;  /* 0x000000ffff037224 */ /* 0x000fd800078e000b */
[----:B----4-:R-:W-:Y:S05]  /*04d0*/  @P0 BRA `(.L_x_12) ;  /* 0xfffffffc00cc0947 */ /* 0x010fea000383ffff */
.L_x_11:
[----:B------:R-:W-:-:S13]  /*04e0*/  ISETP.GE.AND P0, PT, R2, UR6, PT ;  /* 0x0000000602007c0c */ /* 0x000fda000bf06270 */
[----:B------:R-:W-:Y:S05]  /*04f0*/  @P0 EXIT ;  /* 0x000000000000094d */ /* 0x000fea0003800000 */
[----:B------:R-:W3:Y:S01]  /*0500*/  LDG.E R0, desc[UR8][R4.64] ;  /* 0x0000000804007981 */ /* 0x000ee2000c1e1900 */
[----:B------:R-:W4:Y:S01]  /*0510*/  S2UR UR5, SR_CgaCtaId ;  /* 0x00000000000579c3 */ /* 0x000f220000008800 */
[----:B------:R-:W-:Y:S01]  /*0520*/  UMOV UR4, 0x400 ;  /* 0x0000040000047882 */ /* 0x000fe20000000000 */
[----:B------:R-:W-:Y:S01]  /*0530*/  BSSY.RECONVERGENT B0, `(.L_x_13) ;  /* 0x000000e000007945 */ /* 0x000fe20003800200 */
[----:B----4-:R-:W-:-:S09]  /*0540*/  ULEA UR4, UR5, UR4, 0x18 ;  /* 0x0000000405047291 */ /* 0x010fd2000f8ec0ff */
[----:B------:R-:W4:Y:S02]  /*0550*/  LDS R3, [UR4] ;  /* 0x00000004ff037984 */ /* 0x000f240008000800 */
[----:B----4-:R-:W0:Y:S02]  /*0560*/  MUFU.RCP R2, R3 ;  /* 0x0000000300027308 */ /* 0x010e240000001000 */
[----:B0-----:R-:W-:-:S04]  /*0570*/  FFMA R7, -R3, R2, 1 ;  /* 0x3f80000003077423 */ /* 0x001fc80000000102 */
[----:B------:R-:W-:Y:S02]  /*0580*/  FFMA R7, R2, R7, R2 ;  /* 0x0000000702077223 */ /* 0x000fe40000000002 */
[----:B---3--:R-:W0:Y:S02]  /*0590*/  FCHK P0, R0, R3 ;  /* 0x0000000300007302 */ /* 0x008e240000000000 */
[----:B------:R-:W-:-:S04]  /*05a0*/  FFMA R2, R0, R7, RZ ;  /* 0x0000000700027223 */ /* 0x000fc800000000ff */
[----:B--2---:R-:W-:-:S04]  /*05b0*/  FFMA R6, -R3, R2, R0 ;  /* 0x0000000203067223 */ /* 0x004fc80000000100 */
[----:B------:R-:W-:Y:S01]  /*05c0*/  FFMA R7, R7, R6, R2 ;  /* 0x0000000607077223 */ /* 0x000fe20000000002 */
[----:B0-----:R-:W-:Y:S06]  /*05d0*/  @!P0 BRA `(.L_x_14) ;  /* 0x00000000000c8947 */ /* 0x001fec0003800000 */
[----:B------:R-:W-:-:S07]  /*05e0*/  MOV R2, 0x600 ;  /* 0x0000060000027802 */ /* 0x000fce0000000f00 */
[----:B-1----:R-:W-:Y:S05]  /*05f0*/  CALL.REL.NOINC `($__internal_0_$__cuda_sm3x_div_rn_noftz_f32_slowpath) ;  /* 0x0000000000107944 */ /* 0x002fea0003c00000 */
[----:B------:R-:W-:-:S07]  /*0600*/  IMAD.MOV.U32 R7, RZ, RZ, R0 ;  /* 0x000000ffff077224 */ /* 0x000fce00078e0000 */
.L_x_14:
[----:B------:R-:W-:Y:S05]  /*0610*/  BSYNC.RECONVERGENT B0 ;  /* 0x0000000000007941 */ /* 0x000fea0003800200 */
.L_x_13:
[----:B------:R-:W-:Y:S01]  /*0620*/  STG.E desc[UR8][R4.64], R7 ;  /* 0x0000000704007986 */ /* 0x000fe2000c101908 */
[----:B------:R-:W-:Y:S05]  /*0630*/  EXIT ;  /* 0x000000000000794d */ /* 0x000fea0003800000 */
        .weak           $__internal_0_$__cuda_sm3x_div_rn_noftz_f32_slowpath
        .type           $__internal_0_$__cuda_sm3x_div_rn_noftz_f32_slowpath,@function
        .size           $__internal_0_$__cuda_sm3x_div_rn_noftz_f32_slowpath,(.L_x_28 - $__internal_0_$__cuda_sm3x_div_rn_noftz_f32_slowpath)
$__internal_0_$__cuda_sm3x_div_rn_noftz_f32_slowpath:
[--C-:B------:R-:W-:Y:S01]  /*0640*/  SHF.R.U32.HI R7, RZ, 0x17, R3.reuse ;  /* 0x00000017ff077819 */ /* 0x100fe20000011603 */
[----:B------:R-:W-:Y:S01]  /*0650*/  BSSY.RECONVERGENT B1, `(.L_x_15) ;  /* 0x0000064000017945 */ /* 0x000fe20003800200 */
[--C-:B------:R-:W-:Y:S01]  /*0660*/  SHF.R.U32.HI R6, RZ, 0x17, R0.reuse ;  /* 0x00000017ff067819 */ /* 0x100fe20000011600 */
[----:B------:R-:W-:Y:S01]  /*0670*/  IMAD.MOV.U32 R8, RZ, RZ, R0 ;  /* 0x000000ffff087224 */ /* 0x000fe200078e0000 */
[----:B------:R-:W-:Y:S01]  /*0680*/  LOP3.LUT R7, R7, 0xff, RZ, 0xc0, !PT ;  /* 0x000000ff07077812 */ /* 0x000fe200078ec0ff */
[----:B------:R-:W-:Y:S01]  /*0690*/  IMAD.MOV.U32 R9, RZ, RZ, R3 ;  /* 0x000000ffff097224 */ /* 0x000fe200078e0003 */
[----:B------:R-:W-:-:S03]  /*06a0*/  LOP3.LUT R6, R6, 0xff, RZ, 0xc0, !PT ;  /* 0x000000ff06067812 */ /* 0x000fc600078ec0ff */
[----:B------:R-:W-:Y:S02]  /*06b0*/  VIADD R12, R7, 0xffffffff ;  /* 0xffffffff070c7836 */ /* 0x000fe40000000000 */
[----:B------:R-:W-:-:S03]  /*06c0*/  VIADD R11, R6, 0xffffffff ;  /* 0xffffffff060b7836 */ /* 0x000fc60000000000 */
[----:B------:R-:W-:-:S04]  /*06d0*/  ISETP.GT.U32.AND P0, PT, R12, 0xfd, PT ;  /* 0x000000fd0c00780c */ /* 0x000fc80003f04070 */
[----:B------:R-:W-:-:S13]  /*06e0*/  ISETP.GT.U32.OR P0, PT, R11, 0xfd, P0 ;  /* 0x000000fd0b00780c */ /* 0x000fda0000704470 */
[----:B------:R-:W-:Y:S01]  /*06f0*/  @!P0 IMAD.MOV.U32 R10, RZ, RZ, RZ ;  /* 0x000000ffff0a8224 */ /* 0x000fe200078e00ff */
[----:B------:R-:W-:Y:S06]  /*0700*/  @!P0 BRA `(.L_x_16) ;  /* 0x00000000005c8947 */ /* 0x000fec0003800000 */
[----:B------:R-:W-:Y:S02]  /*0710*/  FSETP.GTU.FTZ.AND P0, PT, |R0|, +INF , PT ;  /* 0x7f8000000000780b */ /* 0x000fe40003f1c200 */
[----:B------:R-:W-:-:S04]  /*0720*/  FSETP.GTU.FTZ.AND P1, PT, |R3|, +INF , PT ;  /* 0x7f8000000300780b */ /* 0x000fc80003f3c200 */
[----:B------:R-:W-:-:S13]  /*0730*/  PLOP3.LUT P0, PT, P0, P1, PT, 0xf8, 0x8f ;  /* 0x00000000008f781c */ /* 0x000fda0000703f70 */
[----:B------:R-:W-:Y:S05]  /*0740*/  @P0 BRA `(.L_x_17) ;  /* 0x00000004004c0947 */ /* 0x000fea0003800000 */
[----:B------:R-:W-:-:S13]  /*0750*/  LOP3.LUT P0, RZ, R9, 0x7fffffff, R8, 0xc8, !PT ;  /* 0x7fffffff09ff7812 */ /* 0x000fda000780c808 */
[----:B------:R-:W-:Y:S05]  /*0760*/  @!P0 BRA `(.L_x_18) ;  /* 0x00000004003c8947 */ /* 0x000fea0003800000 */
[C---:B------:R-:W-:Y:S02]  /*0770*/  FSETP.NEU.FTZ.AND P2, PT, |R0|.reuse, +INF , PT ;  /* 0x7f8000000000780b */ /* 0x040fe40003f5d200 */
[----:B------:R-:W-:Y:S02]  /*0780*/  FSETP.NEU.FTZ.AND P1, PT, |R3|, +INF , PT ;  /* 0x7f8000000300780b */ /* 0x000fe40003f3d200 */
[----:B------:R-:W-:-:S11]  /*0790*/  FSETP.NEU.FTZ.AND P0, PT, |R0|, +INF , PT ;  /* 0x7f8000000000780b */ /* 0x000fd60003f1d200 */
[----:B------:R-:W-:Y:S05]  /*07a0*/  @!P1 BRA !P2, `(.L_x_18) ;  /* 0x00000004002c9947 */ /* 0x000fea0005000000 */
[----:B------:R-:W-:-:S04]  /*07b0*/  LOP3.LUT P2, RZ, R8, 0x7fffffff, RZ, 0xc0, !PT ;  /* 0x7fffffff08ff7812 */ /* 0x000fc8000784c0ff */
[----:B------:R-:W-:-:S13]  /*07c0*/  PLOP3.LUT P1, PT, P1, P2, PT, 0x2f, 0xf2 ;  /* 0x0000000000f2781c */ /* 0x000fda0000f24577 */
[----:B------:R-:W-:Y:S05]  /*07d0*/  @P1 BRA `(.L_x_19) ;  /* 0x0000000400181947 */ /* 0x000fea0003800000 */
[----:B------:R-:W-:-:S04]  /*07e0*/  LOP3.LUT P1, RZ, R9, 0x7fffffff, RZ, 0xc0, !PT ;  /* 0x7fffffff09ff7812 */ /* 0x000fc8000782c0ff */
[----:B------:R-:W-:-:S13]  /*07f0*/  PLOP3.LUT P0, PT, P0, P1, PT, 0x2f, 0xf2 ;  /* 0x0000000000f2781c */ /* 0x000fda0000702577 */
[----:B------:R-:W-:Y:S05]  /*0800*/  @P0 BRA `(.L_x_20) ;  /* 0x0000000400000947 */ /* 0x000fea0003800000 */
[----:B------:R-:W-:Y:S02]  /*0810*/  ISETP.GE.AND P0, PT, R11, RZ, PT ;  /* 0x000000ff0b00720c */ /* 0x000fe40003f06270 */
[----:B------:R-:W-:-:S11]  /*0820*/  ISETP.GE.AND P1, PT, R12, RZ, PT ;  /* 0x000000ff0c00720c */ /* 0x000fd60003f26270 */
[----:B------:R-:W-:Y:S02]  /*0830*/  @P0 IMAD.MOV.U32 R10, RZ, RZ, RZ ;  /* 0x000000ffff0a0224 */ /* 0x000fe400078e00ff */
[----:B------:R-:W-:Y:S01]  /*0840*/  @!P0 FFMA R8, R0, 1.84467440737095516160e+19, RZ ;  /* 0x5f80000000088823 */ /* 0x000fe200000000ff */
[----:B------:R-:W-:Y:S02]  /*0850*/  @!P0 IMAD.MOV.U32 R10, RZ, RZ, -0x40 ;  /* 0xffffffc0ff0a8424 */ /* 0x000fe400078e00ff */
[----:B------:R-:W-:Y:S02]  /*0860*/  @!P1 FFMA R9, R3, 1.84467440737095516160e+19, RZ ;  /* 0x5f80000003099823 */ /* 0x000fe400000000ff */
[----:B------:R-:W-:-:S07]  /*0870*/  @!P1 VIADD R10, R10, 0x40 ;  /* 0x000000400a0a9836 */ /* 0x000fce0000000000 */
.L_x_16:
[----:B------:R-:W-:Y:S01]  /*0880*/  LEA R0, R7, 0xc0800000, 0x17 ;  /* 0xc080000007007811 */ /* 0x000fe200078eb8ff */
[----:B------:R-:W-:Y:S01]  /*0890*/  VIADD R6, R6, 0xffffff81 ;  /* 0xffffff8106067836 */ /* 0x000fe20000000000 */
[----:B------:R-:W-:Y:S03]  /*08a0*/  BSSY.RECONVERGENT B2, `(.L_x_21) ;  /* 0x0000035000027945 */ /* 0x000fe60003800200 */
[----:B------:R-:W-:Y:S01]  /*08b0*/  IMAD.IADD R9, R9, 0x1, -R0 ;  /* 0x0000000109097824 */ /* 0x000fe200078e0a00 */
[C---:B------:R-:W-:Y:S01]  /*08c0*/  IADD3 R7, PT, PT, R6.reuse, 0x7f, -R7 ;  /* 0x0000007f06077810 */ /* 0x040fe20007ffe807 */
[----:B------:R-:W-:Y:S02]  /*08d0*/  IMAD R0, R6, -0x800000, R8 ;  /* 0xff80000006007824 */ /* 0x000fe400078e0208 */
[----:B------:R-:W0:Y:S01]  /*08e0*/  MUFU.RCP R3, R9 ;  /* 0x0000000900037308 */ /* 0x000e220000001000 */
[----:B------:R-:W-:Y:S01]  /*08f0*/  FADD.FTZ R11, -R9, -RZ ;  /* 0x800000ff090b7221 */ /* 0x000fe20000010100 */
[----:B------:R-:W-:-:S03]  /*0900*/  IMAD.IADD R7, R7, 0x1, R10 ;  /* 0x0000000107077824 */ /* 0x000fc600078e020a */
[----:B0-----:R-:W-:-:S04]  /*0910*/  FFMA R12, R3, R11, 1 ;  /* 0x3f800000030c7423 */ /* 0x001fc8000000000b */
[----:B------:R-:W-:-:S04]  /*0920*/  FFMA R12, R3, R12, R3 ;  /* 0x0000000c030c7223 */ /* 0x000fc80000000003 */
[----:B------:R-:W-:-:S04]  /*0930*/  FFMA R3, R0, R12, RZ ;  /* 0x0000000c00037223 */ /* 0x000fc800000000ff */
[----:B------:R-:W-:-:S04]  /*0940*/  FFMA R8, R11, R3, R0 ;  /* 0x000000030b087223 */ /* 0x000fc80000000000 */
[----:B------:R-:W-:-:S04]  /*0950*/  FFMA R13, R12, R8, R3 ;  /* 0x000000080c0d7223 */ /* 0x000fc80000000003 */
[----:B------:R-:W-:-:S04]  /*0960*/  FFMA R8, R11, R13, R0 ;  /* 0x0000000d0b087223 */ /* 0x000fc80000000000 */
[----:B------:R-:W-:-:S05]  /*0970*/  FFMA R0, R12, R8, R13 ;  /* 0x000000080c007223 */ /* 0x000fca000000000d */
[----:B------:R-:W-:-:S04]  /*0980*/  SHF.R.U32.HI R3, RZ, 0x17, R0 ;  /* 0x00000017ff037819 */ /* 0x000fc80000011600 */
[----:B------:R-:W-:-:S05]  /*0990*/  LOP3.LUT R3, R3, 0xff, RZ, 0xc0, !PT ;  /* 0x000000ff03037812 */ /* 0x000fca00078ec0ff */
[----:B------:R-:W-:-:S04]  /*09a0*/  IMAD.IADD R9, R3, 0x1, R7 ;  /* 0x0000000103097824 */ /* 0x000fc800078e0207 */
[----:B------:R-:W-:-:S05]  /*09b0*/  VIADD R3, R9, 0xffffffff ;  /* 0xffffffff09037836 */ /* 0x000fca0000000000 */
[----:B------:R-:W-:-:S13]  /*09c0*/  ISETP.GE.U32.AND P0, PT, R3, 0xfe, PT ;  /* 0x000000fe0300780c */ /* 0x000fda0003f06070 */
[----:B------:R-:W-:Y:S05]  /*09d0*/  @!P0 BRA `(.L_x_22) ;  /* 0x0000000000808947 */ /* 0x000fea0003800000 */
[----:B------:R-:W-:-:S13]  /*09e0*/  ISETP.GT.AND P0, PT, R9, 0xfe, PT ;  /* 0x000000fe0900780c */ /* 0x000fda0003f04270 */
[----:B------:R-:W-:Y:S05]  /*09f0*/  @P0 BRA `(.L_x_23) ;  /* 0x00000000006c0947 */ /* 0x000fea0003800000 */
[----:B------:R-:W-:-:S13]  /*0a00*/  ISETP.GE.AND P0, PT, R9, 0x1, PT ;  /* 0x000000010900780c */ /* 0x000fda0003f06270 */
[----:B------:R-:W-:Y:S05]  /*0a10*/  @P0 BRA `(.L_x_24) ;  /* 0x0000000000740947 */ /* 0x000fea0003800000 */
[----:B------:R-:W-:Y:S02]  /*0a20*/  ISETP.GE.AND P0, PT, R9, -0x18, PT ;  /* 0xffffffe80900780c */ /* 0x000fe40003f06270 */
[----:B------:R-:W-:-:S11]  /*0a30*/  LOP3.LUT R0, R0, 0x80000000, RZ, 0xc0, !PT ;  /* 0x8000000000007812 */ /* 0x000fd600078ec0ff */
[----:B------:R-:W-:Y:S05]  /*0a40*/  @!P0 BRA `(.L_x_24) ;  /* 0x0000000000688947 */ /* 0x000fea0003800000 */
[CCC-:B------:R-:W-:Y:S01]  /*0a50*/  FFMA.RZ R3, R12.reuse, R8.reuse, R13.reuse ;  /* 0x000000080c037223 */ /* 0x1c0fe2000000c00d */
[CCC-:B------:R-:W-:Y:S01]  /*0a60*/  FFMA.RM R6, R12.reuse, R8.reuse, R13.reuse ;  /* 0x000000080c067223 */ /* 0x1c0fe2000000400d */
[C---:B------:R-:W-:Y:S02]  /*0a70*/  ISETP.NE.AND P2, PT, R9.reuse, RZ, PT ;  /* 0x000000ff0900720c */ /* 0x040fe40003f45270 */
[----:B------:R-:W-:Y:S02]  /*0a80*/  ISETP.NE.AND P1, PT, R9, RZ, PT ;  /* 0x000000ff0900720c */ /* 0x000fe40003f25270 */
[----:B------:R-:W-:Y:S01]  /*0a90*/  LOP3.LUT R7, R3, 0x7fffff, RZ, 0xc0, !PT ;  /* 0x007fffff03077812 */ /* 0x000fe200078ec0ff */
[----:B------:R-:W-:Y:S01]  /*0aa0*/  FFMA.RP R3, R12, R8, R13 ;  /* 0x000000080c037223 */ /* 0x000fe2000000800d */
[----:B------:R-:W-:Y:S02]  /*0ab0*/  VIADD R8, R9, 0x20 ;  /* 0x0000002009087836 */ /* 0x000fe40000000000 */
[----:B------:R-:W-:Y:S01]  /*0ac0*/  LOP3.LUT R7, R7, 0x800000, RZ, 0xfc, !PT ;  /* 0x0080000007077812 */ /* 0x000fe200078efcff */
[----:B------:R-:W-:Y:S01]  /*0ad0*/  IMAD.MOV R9, RZ, RZ, -R9 ;  /* 0x000000ffff097224 */ /* 0x000fe200078e0a09 */
[----:B------:R-:W-:-:S02]  /*0ae0*/  FSETP.NEU.FTZ.AND P0, PT, R3, R6, PT ;  /* 0x000000060300720b */ /* 0x000fc40003f1d000 */
[----:B------:R-:W-:Y:S02]  /*0af0*/  SHF.L.U32 R8, R7, R8, RZ ;  /* 0x0000000807087219 */ /* 0x000fe400000006ff */
[----:B------:R-:W-:Y:S02]  /*0b00*/  SEL R6, R9, RZ, P2 ;  /* 0x000000ff09067207 */ /* 0x000fe40001000000 */
[----:B------:R-:W-:Y:S02]  /*0b10*/  ISETP.NE.AND P1, PT, R8, RZ, P1 ;  /* 0x000000ff0800720c */ /* 0x000fe40000f25270 */
[----:B------:R-:W-:Y:S02]  /*0b20*/  SHF.R.U32.HI R6, RZ, R6, R7 ;  /* 0x00000006ff067219 */ /* 0x000fe40000011607 */
[----:B------:R-:W-:Y:S02]  /*0b30*/  PLOP3.LUT P0, PT, P0, P1, PT, 0xf8, 0x8f ;  /* 0x00000000008f781c */ /* 0x000fe40000703f70 */
[----:B------:R-:W-:-:S02]  /*0b40*/  SHF.R.U32.HI R8, RZ, 0x1, R6 ;  /* 0x00000001ff087819 */ /* 0x000fc40000011606 */
[----:B------:R-:W-:-:S04]  /*0b50*/  SEL R3, RZ, 0x1, !P0 ;  /* 0x00000001ff037807 */ /* 0x000fc80004000000 */
[----:B------:R-:W-:-:S04]  /*0b60*/  LOP3.LUT R3, R3, 0x1, R8, 0xf8, !PT ;  /* 0x0000000103037812 */ /* 0x000fc800078ef808 */
[----:B------:R-:W-:-:S05]  /*0b70*/  LOP3.LUT R3, R3, R6, RZ, 0xc0, !PT ;  /* 0x0000000603037212 */ /* 0x000fca00078ec0ff */
[----:B------:R-:W-:-:S05]  /*0b80*/  IMAD.IADD R3, R8, 0x1, R3 ;  /* 0x0000000108037824 */ /* 0x000fca00078e0203 */
[----:B------:R-:W-:Y:S01]  /*0b90*/  LOP3.LUT R0, R3, R0, RZ, 0xfc, !PT ;  /* 0x0000000003007212 */ /* 0x000fe200078efcff */
[----:B------:R-:W-:Y:S06]  /*0ba0*/  BRA `(.L_x_24) ;  /* 0x0000000000107947 */ /* 0x000fec0003800000 */
.L_x_23:
[----:B------:R-:W-:-:S04]  /*0bb0*/  LOP3.LUT R0, R0, 0x80000000, RZ, 0xc0, !PT ;  /* 0x8000000000007812 */ /* 0x000fc800078ec0ff */
[----:B------:R-:W-:Y:S01]  /*0bc0*/  LOP3.LUT R0, R0, 0x7f800000, RZ, 0xfc, !PT ;  /* 0x7f80000000007812 */ /* 0x000fe200078efcff */
[----:B------:R-:W-:Y:S06]  /*0bd0*/  BRA `(.L_x_24) ;  /* 0x0000000000047947 */ /* 0x000fec0003800000 */
.L_x_22:
[----:B------:R-:W-:-:S07]  /*0be0*/  IMAD R0, R7, 0x800000, R0 ;  /* 0x0080000007007824 */ /* 0x000fce00078e0200 */
.L_x_24:
[----:B------:R-:W-:Y:S05]  /*0bf0*/  BSYNC.RECONVERGENT B2 ;  /* 0x0000000000027941 */ /* 0x000fea0003800200 */
.L_x_21:
[----:B------:R-:W-:Y:S05]  /*0c00*/  BRA `(.L_x_25) ;  /* 0x0000000000207947 */ /* 0x000fea0003800000 */
.L_x_20:
[----:B------:R-:W-:-:S04]  /*0c10*/  LOP3.LUT R0, R9, 0x80000000, R8, 0x48, !PT ;  /* 0x8000000009007812 */ /* 0x000fc800078e4808 */
[----:B------:R-:W-:Y:S01]  /*0c20*/  LOP3.LUT R0, R0, 0x7f800000, RZ, 0xfc, !PT ;  /* 0x7f80000000007812 */ /* 0x000fe200078efcff */
[----:B------:R-:W-:Y:S06]  /*0c30*/  BRA `(.L_x_25) ;  /* 0x0000000000147947 */ /* 0x000fec0003800000 */
.L_x_19:
[----:B------:R-:W-:Y:S01]  /*0c40*/  LOP3.LUT R0, R9, 0x80000000, R8, 0x48, !PT ;  /* 0x8000000009007812 */ /* 0x000fe200078e4808 */
[----:B------:R-:W-:Y:S06]  /*0c50*/  BRA `(.L_x_25) ;  /* 0x00000000000c7947 */ /* 0x000fec0003800000 */
.L_x_18:
[----:B------:R-:W0:Y:S01]  /*0c60*/  MUFU.RSQ R0, -QNAN ;  /* 0xffc0000000007908 */ /* 0x000e220000001400 */
[----:B------:R-:W-:Y:S05]  /*0c70*/  BRA `(.L_x_25) ;  /* 0x0000000000047947 */ /* 0x000fea0003800000 */
.L_x_17:
[----:B------:R-:W-:-:S07]  /*0c80*/  FADD.FTZ R0, R0, R3 ;  /* 0x0000000300007221 */ /* 0x000fce0000010000 */
.L_x_25:
[----:B------:R-:W-:Y:S05]  /*0c90*/  BSYNC.RECONVERGENT B1 ;  /* 0x0000000000017941 */ /* 0x000fea0003800200 */
.L_x_15:
[----:B------:R-:W-:-:S04]  /*0ca0*/  IMAD.MOV.U32 R3, RZ, RZ, 0x0 ;  /* 0x00000000ff037424 */ /* 0x000fc800078e00ff */
[----:B0-----:R-:W-:Y:S05]  /*0cb0*/  RET.REL.NODEC R2 `(_Z7softmaxPfi) ;  /* 0xfffffff002d07950 */ /* 0x001fea0003c3ffff */
.L_x_26:
        /* <DEDUP_REMOVED lines=12> */
.L_x_28:


//--------------------- .text._Z4reluPfi          --------------------------
	.section	.text._Z4reluPfi,"ax",@progbits
	.align	128
        .global         _Z4reluPfi
        .type           _Z4reluPfi,@function
        .size           _Z4reluPfi,(.L_x_31 - _Z4reluPfi)
        .other          _Z4reluPfi,@"STO_CUDA_ENTRY STV_DEFAULT"
_Z4reluPfi:
.text._Z4reluPfi:
        /* <DEDUP_REMOVED lines=10> */
[----:B0-----:R-:W-:-:S05]  /*00a0*/  IMAD.WIDE R2, R5, 0x4, R2 ;  /* 0x0000000405027825 */ /* 0x001fca00078e0202 */
[----:B-1----:R-:W2:Y:S02]  /*00b0*/  LDG.E R0, desc[UR4][R2.64] ;  /* 0x0000000402007981 */ /* 0x002ea4000c1e1900 */
[----:B--2---:R-:W-:-:S05]  /*00c0*/  FMNMX R5, RZ, R0, !PT ;  /* 0x00000000ff057209 */ /* 0x004fca0007800000 */
[----:B------:R-:W-:Y:S01]  /*00d0*/  STG.E desc[UR4][R2.64], R5 ;  /* 0x0000000502007986 */ /* 0x000fe2000c101904 */
[----:B------:R-:W-:Y:S05]  /*00e0*/  EXIT ;  /* 0x000000000000794d */ /* 0x000fea0003800000 */
.L_x_27:
        /* <DEDUP_REMOVED lines=9> */
.L_x_31:


//--------------------- .nv.global.init           --------------------------
	.section	.nv.global.init,"aw",@progbits
	.align	4
.nv.global.init:
	.type		mrg32k3aM1SubSeq,@object
	.size		mrg32k3aM1SubSeq,(mrg32k3aM2SubSeq - mrg32k3aM1SubSeq)
mrg32k3aM1SubSeq:
        /*0000*/ 	.byte	0x0b, 0xcc, 0xee, 0x04, 0x73, 0x29, 0x8b, 0x6f, 0xf6, 0x53, 0x03, 0xf6, 0x23, 0xf6, 0xea, 0xda
        /* <DEDUP_REMOVED lines=125> */
	.type		mrg32k3aM2SubSeq,@object
	.size		mrg32k3aM2SubSeq,(mrg32k3aM1 - mrg32k3aM2SubSeq)
mrg32k3aM2SubSeq:
        /* <DEDUP_REMOVED lines=126> */
	.type		mrg32k3aM1,@object
	.size		mrg32k3aM1,(mrg32k3aM1Seq - mrg32k3aM1)
mrg32k3aM1:
        /* <DEDUP_REMOVED lines=144> */
	.type		mrg32k3aM1Seq,@object
	.size		mrg32k3aM1Seq,(mrg32k3aM2 - mrg32k3aM1Seq)
mrg32k3aM1Seq:
        /* <DEDUP_REMOVED lines=144> */
	.type		mrg32k3aM2,@object
	.size		mrg32k3aM2,(mrg32k3aM2Seq - mrg32k3aM2)
mrg32k3aM2:
        /* <DEDUP_REMOVED lines=144> */
	.type		mrg32k3aM2Seq,@object
	.size		mrg32k3aM2Seq,(precalc_xorwow_matrix - mrg32k3aM2Seq)
mrg32k3aM2Seq:
        /* <DEDUP_REMOVED lines=144> */
	.type		precalc_xorwow_matrix,@object
	.size		precalc_xorwow_matrix,(precalc_xorwow_offset_matrix - precalc_xorwow_matrix)
precalc_xorwow_matrix:
        /* <DEDUP_REMOVED lines=6400> */
	.type		precalc_xorwow_offset_matrix,@object
	.size		precalc_xorwow_offset_matrix,(.L_1 - precalc_xorwow_offset_matrix)
precalc_xorwow_offset_matrix:
        /* <DEDUP_REMOVED lines=6400> */
.L_1:


//--------------------- .nv.shared._Z6linearPKfS0_S0_Pfii --------------------------
	.section	.nv.shared._Z6linearPKfS0_S0_Pfii,"aw",@nobits
	.sectionflags	@""
	.align	16
	.zero		1024


//--------------------- .nv.shared.reserved.0     --------------------------
	.section	.nv.shared.reserved.0,"aw",@nobits
	.weak		__nv_reservedSMEM_offset_0_alias
	.size		__nv_reservedSMEM_offset_0_alias, 0, 64
	.other		__nv_reservedSMEM_offset_0_alias,@"STO_CUDA_RESERVED_SHARED STV_DEFAULT"
__nv_reservedSMEM_offset_0_alias:
	.zero		0
	.zero		64


//--------------------- .nv.shared._Z7softmaxPfi  --------------------------
	.section	.nv.shared._Z7softmaxPfi,"aw",@nobits
	.sectionflags	@""
	.align	16
	.zero		1024


//--------------------- .nv.shared._Z4reluPfi     --------------------------
	.section	.nv.shared._Z4reluPfi,"aw",@nobits
	.sectionflags	@""
	.align	16
	.zero		1024


//--------------------- .nv.constant0._Z6linearPKfS0_S0_Pfii --------------------------
	.section	.nv.constant0._Z6linearPKfS0_S0_Pfii,"a",@progbits
	.sectionflags	@""
	.align	4
.nv.constant0._Z6linearPKfS0_S0_Pfii:
	.zero		936


//--------------------- .nv.constant0._Z7softmaxPfi --------------------------
	.section	.nv.constant0._Z7softmaxPfi,"a",@progbits
	.sectionflags	@""
	.align	4
.nv.constant0._Z7softmaxPfi:
	.zero		908


//--------------------- .nv.constant0._Z4reluPfi  --------------------------
	.section	.nv.constant0._Z4reluPfi,"a",@progbits
	.sectionflags	@""
	.align	4
.nv.constant0._Z4reluPfi:
	.zero		908


//--------------------- SYMBOLS --------------------------

	.type		.nv.reservedSmem.offset0,@object
	.size		.nv.reservedSmem.offset0,0x4
	.type		.nv.reservedSmem.cap,@object
	.size		.nv.reservedSmem.cap,0x4
